	.target	sm_100a

	.elftype	@"ET_EXEC"


//--------------------- .note.nv.tkinfo           --------------------------
	.section	.note.nv.tkinfo,"",@"SHT_NOTE"
	.sectionflags	@"SHF_NOTE_NV_TKINFO"
	.tkinfo
        /*0018*/ 	.word	0x00000002
        /*0030*/ 	.string	""
        /*0030*/ 	.string	"ptxas"
        /*0030*/ 	.string	"Cuda compilation tools, release 13.0, V13.0.88"
        /*0030*/ 	.string	"Build cuda_13.0.r13.0/compiler.36424714_0"
        /*0030*/ 	.string	"-arch sm_100a -m 64 "



//--------------------- .note.nv.cuinfo           --------------------------
	.section	.note.nv.cuinfo,"",@"SHT_NOTE"
	.sectionflags	@"SHF_NOTE_NV_CUINFO"
        /*0018*/ 	.short	0x0002
        /*001a*/ 	.short	0x0064
        /*001c*/ 	.short	0x0082
	.zero		2


//--------------------- .nv.info                  --------------------------
	.section	.nv.info,"",@"SHT_CUDA_INFO"
	.align	4


	//----- nvinfo : EIATTR_REGCOUNT
	.align		4
        /*0000*/ 	.byte	0x04, 0x2f
        /*0002*/ 	.short	(.L_19 - .L_18)
	.align		4
.L_18:
        /*0004*/ 	.word	index@(_ZN7cutlass13device_kernelINS_4gemm6kernel13GemmUniversalIN4cute5tupleIJiiiiEEENS1_10collective13CollectiveMmaINS1_35MainloopSm100TmaUmmaWarpSpecializedILi4ELi2ELi4ENS5_IJNS4_1CILi8EEENSA_ILi1EEESC_EEEEENS5_IJNSA_ILi128EEESF_NSA_ILi64EEEEEENS_6half_tENS5_IJlSC_lEEESI_SJ_NS4_8TiledMMAINS4_8MMA_AtomIJNS4_26SM100_MMA_F16BF16_2x1SM_SSISI_SI_fLi128ELi128ELNS4_4UMMA5MajorE0ELSO_0ELNSN_7ScaleInE0ELSP_0EEEEEENS4_6LayoutINS5_IJSC_SC_SC_EEENS5_IJNSA_ILi0EEESU_SU_EEEEENS5_IJNS4_10UnderscoreESX_SX_EEEEENS4_18SM100_TMA_2SM_LOADENS4_14ComposedLayoutINS4_7SwizzleILi3ELi4ELi3EEENS4_18smem_ptr_flag_bitsILi16EEENSS_INS5_IJSB_SG_EEENS5_IJSG_SC_EEEEEEEvNS4_8identityENS4_28SM100_TMA_2SM_LOAD_MULTICASTES19_vS1A_EENS_8epilogue10collective18CollectiveEpilogueINS1D_23Sm100TmaWarpSpecializedILi4ELi2ELi16ELb1ELb0EEEJNS5_IJSG_SF_SG_EEENS5_IJNSS_ISG_SC_EENSS_INS5_IJNSA_ILi16EEENSA_ILi2EEEEEENS5_IJSC_SG_EEEEEEEESI_SJ_SI_SJ_NS1D_6fusion15FusionCallbacksIS1H_NS1Q_17LinearCombinationISI_fSI_fLNS_15FloatRoundStyleE2EEES1I_S1P_JEEENS4_5SM1004TMEM4LOAD26SM100_TMEM_LOAD_32dp32b16xENS4_13SM90_TMA_LOADENS11_INS12_ILi1ELi4ELi3EEES15_NSS_INS5_IJSB_S1K_EEENS5_IJS1K_SC_EEEEEEENS4_39AutoVectorizingCopyWithAssumedAlignmentILi128EEENS4_14SM90_TMA_STOREES25_S27_S27_EEEvvEEEEvNT_6ParamsE)
        /*0008*/ 	.word	0x00000044


	//----- nvinfo : EIATTR_FRAME_SIZE
	.align		4
.L_19:
        /*000c*/ 	.byte	0x04, 0x11
        /*000e*/ 	.short	(.L_21 - .L_20)
	.align		4
.L_20:
        /*0010*/ 	.word	index@($__internal_2_$__cuda_sm10x_tcgen05_guardrail_trap_unallocated_columns_being_dealloced)
        /*0014*/ 	.word	0x00000000


	//----- nvinfo : EIATTR_FRAME_SIZE
	.align		4
.L_21:
        /*0018*/ 	.byte	0x04, 0x11
        /*001a*/ 	.short	(.L_23 - .L_22)
	.align		4
.L_22:
        /*001c*/ 	.word	index@($__internal_1_$__cuda_sm10x_tcgen05_guardrail_trap_phase_invalid_during_alloc)
        /*0020*/ 	.word	0x00000000


	//----- nvinfo : EIATTR_FRAME_SIZE
	.align		4
.L_23:
        /*0024*/ 	.byte	0x04, 0x11
        /*0026*/ 	.short	(.L_25 - .L_24)
	.align		4
.L_24:
        /*0028*/ 	.word	index@($__internal_0_$__cuda_sm10x_tcgen05_guardrail_trap_col_being_dealloced_not_returned_by_alloc)
        /*002c*/ 	.word	0x00000000


	//----- nvinfo : EIATTR_FRAME_SIZE
	.align		4
.L_25:
        /*0030*/ 	.byte	0x04, 0x11
        /*0032*/ 	.short	(.L_27 - .L_26)
	.align		4
.L_26:
        /*0034*/ 	.word	index@(_ZN7cutlass13device_kernelINS_4gemm6kernel13GemmUniversalIN4cute5tupleIJiiiiEEENS1_10collective13CollectiveMmaINS1_35MainloopSm100TmaUmmaWarpSpecializedILi4ELi2ELi4ENS5_IJNS4_1CILi8EEENSA_ILi1EEESC_EEEEENS5_IJNSA_ILi128EEESF_NSA_ILi64EEEEEENS_6half_tENS5_IJlSC_lEEESI_SJ_NS4_8TiledMMAINS4_8MMA_AtomIJNS4_26SM100_MMA_F16BF16_2x1SM_SSISI_SI_fLi128ELi128ELNS4_4UMMA5MajorE0ELSO_0ELNSN_7ScaleInE0ELSP_0EEEEEENS4_6LayoutINS5_IJSC_SC_SC_EEENS5_IJNSA_ILi0EEESU_SU_EEEEENS5_IJNS4_10UnderscoreESX_SX_EEEEENS4_18SM100_TMA_2SM_LOADENS4_14ComposedLayoutINS4_7SwizzleILi3ELi4ELi3EEENS4_18smem_ptr_flag_bitsILi16EEENSS_INS5_IJSB_SG_EEENS5_IJSG_SC_EEEEEEEvNS4_8identityENS4_28SM100_TMA_2SM_LOAD_MULTICASTES19_vS1A_EENS_8epilogue10collective18CollectiveEpilogueINS1D_23Sm100TmaWarpSpecializedILi4ELi2ELi16ELb1ELb0EEEJNS5_IJSG_SF_SG_EEENS5_IJNSS_ISG_SC_EENSS_INS5_IJNSA_ILi16EEENSA_ILi2EEEEEENS5_IJSC_SG_EEEEEEEESI_SJ_SI_SJ_NS1D_6fusion15FusionCallbacksIS1H_NS1Q_17LinearCombinationISI_fSI_fLNS_15FloatRoundStyleE2EEES1I_S1P_JEEENS4_5SM1004TMEM4LOAD26SM100_TMEM_LOAD_32dp32b16xENS4_13SM90_TMA_LOADENS11_INS12_ILi1ELi4ELi3EEES15_NSS_INS5_IJSB_S1K_EEENS5_IJS1K_SC_EEEEEEENS4_39AutoVectorizingCopyWithAssumedAlignmentILi128EEENS4_14SM90_TMA_STOREES25_S27_S27_EEEvvEEEEvNT_6ParamsE)
        /*0038*/ 	.word	0x00000000


	//----- nvinfo : EIATTR_MIN_STACK_SIZE
	.align		4
.L_27:
        /*003c*/ 	.byte	0x04, 0x12
        /*003e*/ 	.short	(.L_29 - .L_28)
	.align		4
.L_28:
        /*0040*/ 	.word	index@(_ZN7cutlass13device_kernelINS_4gemm6kernel13GemmUniversalIN4cute5tupleIJiiiiEEENS1_10collective13CollectiveMmaINS1_35MainloopSm100TmaUmmaWarpSpecializedILi4ELi2ELi4ENS5_IJNS4_1CILi8EEENSA_ILi1EEESC_EEEEENS5_IJNSA_ILi128EEESF_NSA_ILi64EEEEEENS_6half_tENS5_IJlSC_lEEESI_SJ_NS4_8TiledMMAINS4_8MMA_AtomIJNS4_26SM100_MMA_F16BF16_2x1SM_SSISI_SI_fLi128ELi128ELNS4_4UMMA5MajorE0ELSO_0ELNSN_7ScaleInE0ELSP_0EEEEEENS4_6LayoutINS5_IJSC_SC_SC_EEENS5_IJNSA_ILi0EEESU_SU_EEEEENS5_IJNS4_10UnderscoreESX_SX_EEEEENS4_18SM100_TMA_2SM_LOADENS4_14ComposedLayoutINS4_7SwizzleILi3ELi4ELi3EEENS4_18smem_ptr_flag_bitsILi16EEENSS_INS5_IJSB_SG_EEENS5_IJSG_SC_EEEEEEEvNS4_8identityENS4_28SM100_TMA_2SM_LOAD_MULTICASTES19_vS1A_EENS_8epilogue10collective18CollectiveEpilogueINS1D_23Sm100TmaWarpSpecializedILi4ELi2ELi16ELb1ELb0EEEJNS5_IJSG_SF_SG_EEENS5_IJNSS_ISG_SC_EENSS_INS5_IJNSA_ILi16EEENSA_ILi2EEEEEENS5_IJSC_SG_EEEEEEEESI_SJ_SI_SJ_NS1D_6fusion15FusionCallbacksIS1H_NS1Q_17LinearCombinationISI_fSI_fLNS_15FloatRoundStyleE2EEES1I_S1P_JEEENS4_5SM1004TMEM4LOAD26SM100_TMEM_LOAD_32dp32b16xENS4_13SM90_TMA_LOADENS11_INS12_ILi1ELi4ELi3EEES15_NSS_INS5_IJSB_S1K_EEENS5_IJS1K_SC_EEEEEEENS4_39AutoVectorizingCopyWithAssumedAlignmentILi128EEENS4_14SM90_TMA_STOREES25_S27_S27_EEEvvEEEEvNT_6ParamsE)
        /*0044*/ 	.word	0x00000000
.L_29:


//--------------------- .nv.compat                --------------------------
	.section	.nv.compat,"",@"SHT_CUDA_COMPAT_INFO"
	.align	4
        /*0000*/ 	.byte	0x02, 0x09, 0x01, 0x00, 0x02, 0x02, 0x02, 0x00, 0x02, 0x05, 0x05, 0x00, 0x03, 0x07, 0x01, 0x01
        /*0010*/ 	.byte	0x02, 0x03, 0x01, 0x00, 0x02, 0x06, 0x01, 0x00, 0x04, 0x0b, 0x08, 0x00, 0x09, 0x00, 0x00, 0x00
        /*0020*/ 	.byte	0x00, 0x00, 0x00, 0x00


//--------------------- .nv.info._ZN7cutlass13device_kernelINS_4gemm6kernel13GemmUniversalIN4cute5tupleIJiiiiEEENS1_10collective13CollectiveMmaINS1_35MainloopSm100TmaUmmaWarpSpecializedILi4ELi2ELi4ENS5_IJNS4_1CILi8EEENSA_ILi1EEESC_EEEEENS5_IJNSA_ILi128EEESF_NSA_ILi64EEEEEENS_6half_tENS5_IJlSC_lEEESI_SJ_NS4_8TiledMMAINS4_8MMA_AtomIJNS4_26SM100_MMA_F16BF16_2x1SM_SSISI_SI_fLi128ELi128ELNS4_4UMMA5MajorE0ELSO_0ELNSN_7ScaleInE0ELSP_0EEEEEENS4_6LayoutINS5_IJSC_SC_SC_EEENS5_IJNSA_ILi0EEESU_SU_EEEEENS5_IJNS4_10UnderscoreESX_SX_EEEEENS4_18SM100_TMA_2SM_LOADENS4_14ComposedLayoutINS4_7SwizzleILi3ELi4ELi3EEENS4_18smem_ptr_flag_bitsILi16EEENSS_INS5_IJSB_SG_EEENS5_IJSG_SC_EEEEEEEvNS4_8identityENS4_28SM100_TMA_2SM_LOAD_MULTICASTES19_vS1A_EENS_8epilogue10collective18CollectiveEpilogueINS1D_23Sm100TmaWarpSpecializedILi4ELi2ELi16ELb1ELb0EEEJNS5_IJSG_SF_SG_EEENS5_IJNSS_ISG_SC_EENSS_INS5_IJNSA_ILi16EEENSA_ILi2EEEEEENS5_IJSC_SG_EEEEEEEESI_SJ_SI_SJ_NS1D_6fusion15FusionCallbacksIS1H_NS1Q_17LinearCombinationISI_fSI_fLNS_15FloatRoundStyleE2EEES1I_S1P_JEEENS4_5SM1004TMEM4LOAD26SM100_TMEM_LOAD_32dp32b16xENS4_13SM90_TMA_LOADENS11_INS12_ILi1ELi4ELi3EEES15_NSS_INS5_IJSB_S1K_EEENS5_IJS1K_SC_EEEEEEENS4_39AutoVectorizingCopyWithAssumedAlignmentILi128EEENS4_14SM90_TMA_STOREES25_S27_S27_EEEvvEEEEvNT_6ParamsE --------------------------
	.section	.nv.info._ZN7cutlass13device_kernelINS_4gemm6kernel13GemmUniversalIN4cute5tupleIJiiiiEEENS1_10collective13CollectiveMmaINS1_35MainloopSm100TmaUmmaWarpSpecializedILi4ELi2ELi4ENS5_IJNS4_1CILi8EEENSA_ILi1EEESC_EEEEENS5_IJNSA_ILi128EEESF_NSA_ILi64EEEEEENS_6half_tENS5_IJlSC_lEEESI_SJ_NS4_8TiledMMAINS4_8MMA_AtomIJNS4_26SM100_MMA_F16BF16_2x1SM_SSISI_SI_fLi128ELi128ELNS4_4UMMA5MajorE0ELSO_0ELNSN_7ScaleInE0ELSP_0EEEEEENS4_6LayoutINS5_IJSC_SC_SC_EEENS5_IJNSA_ILi0EEESU_SU_EEEEENS5_IJNS4_10UnderscoreESX_SX_EEEEENS4_18SM100_TMA_2SM_LOADENS4_14ComposedLayoutINS4_7SwizzleILi3ELi4ELi3EEENS4_18smem_ptr_flag_bitsILi16EEENSS_INS5_IJSB_SG_EEENS5_IJSG_SC_EEEEEEEvNS4_8identityENS4_28SM100_TMA_2SM_LOAD_MULTICASTES19_vS1A_EENS_8epilogue10collective18CollectiveEpilogueINS1D_23Sm100TmaWarpSpecializedILi4ELi2ELi16ELb1ELb0EEEJNS5_IJSG_SF_SG_EEENS5_IJNSS_ISG_SC_EENSS_INS5_IJNSA_ILi16EEENSA_ILi2EEEEEENS5_IJSC_SG_EEEEEEEESI_SJ_SI_SJ_NS1D_6fusion15FusionCallbacksIS1H_NS1Q_17LinearCombinationISI_fSI_fLNS_15FloatRoundStyleE2EEES1I_S1P_JEEENS4_5SM1004TMEM4LOAD26SM100_TMEM_LOAD_32dp32b16xENS4_13SM90_TMA_LOADENS11_INS12_ILi1ELi4ELi3EEES15_NSS_INS5_IJSB_S1K_EEENS5_IJS1K_SC_EEEEEEENS4_39AutoVectorizingCopyWithAssumedAlignmentILi128EEENS4_14SM90_TMA_STOREES25_S27_S27_EEEvvEEEEvNT_6ParamsE,"",@"SHT_CUDA_INFO"
	.sectionflags	@""
	.align	4


	//----- nvinfo : EIATTR_CUDA_API_VERSION
	.align		4
        /*0000*/ 	.byte	0x04, 0x37
        /*0002*/ 	.short	(.L_31 - .L_30)
.L_30:
        /*0004*/ 	.word	0x00000082


	//----- nvinfo : EIATTR_KPARAM_INFO
	.align		4
.L_31:
        /*0008*/ 	.byte	0x04, 0x17
        /*000a*/ 	.short	(.L_33 - .L_32)
.L_32:
        /*000c*/ 	.word	0x00000000
        /*0010*/ 	.short	0x0000
        /*0012*/ 	.short	0x0000
        /*0014*/ 	.byte	0x00, 0xf0, 0x01, 0x20


	//----- nvinfo : EIATTR_AT_ENTRY_FRAGMENTS
	.align		4
.L_33:
        /*0018*/ 	.byte	0x04, 0x4f
        /*001a*/ 	.short	(.L_35 - .L_34)


	//   ....[0]....
.L_34:
        /*001c*/ 	.word	0x00000007


	//----- nvinfo : EIATTR_RESERVED_SMEM_USED
	.align		4
.L_35:
        /*0020*/ 	.byte	0x01, 0x41
	.zero		2


	//----- nvinfo : EIATTR_SPARSE_MMA_MASK
	.align		4
        /*0024*/ 	.byte	0x03, 0x50
        /*0026*/ 	.short	0x0000


	//----- nvinfo : EIATTR_TCGEN05_2CTA_USED
	.align		4
        /*0028*/ 	.byte	0x01, 0x52
	.zero		2


	//----- nvinfo : EIATTR_MAXREG_COUNT
	.align		4
        /*002c*/ 	.byte	0x03, 0x1b
        /*002e*/ 	.short	0x00ff


	//----- nvinfo : EIATTR_NUM_BARRIERS
	.align		4
        /*0030*/ 	.byte	0x02, 0x4c
        /*0032*/ 	.byte	0x07
	.zero		1


	//----- nvinfo : EIATTR_EXTERNS
	.align		4
        /*0034*/ 	.byte	0x04, 0x0f
        /*0036*/ 	.short	(.L_37 - .L_36)


	//   ....[0]....
	.align		4
.L_36:
        /*0038*/ 	.word	index@(__assertfail)


	//----- nvinfo : EIATTR_MERCURY_ISA_VERSION
	.align		4
.L_37:
        /*003c*/ 	.byte	0x03, 0x5f
        /*003e*/ 	.short	0x0101


	//----- nvinfo : EIATTR_INT_WARP_WIDE_INSTR_OFFSETS
	.align		4
        /*0040*/ 	.byte	0x04, 0x31
        /*0042*/ 	.short	(.L_39 - .L_38)


	//   ....[0]....
.L_38:
        /*0044*/ 	.word	0x00000d70


	//   ....[1]....
        /*0048*/ 	.word	0x00000e10


	//   ....[2]....
        /*004c*/ 	.word	0x00004330


	//   ....[3]....
        /*0050*/ 	.word	0x00004360


	//   ....[4]....
        /*0054*/ 	.word	0x00004380


	//   ....[5]....
        /*0058*/ 	.word	0x00004f40


	//   ....[6]....
        /*005c*/ 	.word	0x00004fe0


	//   ....[7]....
        /*0060*/ 	.word	0x00005090


	//   ....[8]....
        /*0064*/ 	.word	0x00005110


	//   ....[9]....
        /*0068*/ 	.word	0x000051c0


	//   ....[10]....
        /*006c*/ 	.word	0x00005270


	//   ....[11]....
        /*0070*/ 	.word	0x000052f0


	//   ....[12]....
        /*0074*/ 	.word	0x000053b0


	//   ....[13]....
        /*0078*/ 	.word	0x00005470


	//   ....[14]....
        /*007c*/ 	.word	0x00005520


	//   ....[15]....
        /*0080*/ 	.word	0x00005610


	//   ....[16]....
        /*0084*/ 	.word	0x000056f0


	//----- nvinfo : EIATTR_COOP_GROUP_MASK_REGIDS
	.align		4
.L_39:
        /*0088*/ 	.byte	0x04, 0x29
        /*008a*/ 	.short	(.L_41 - .L_40)


	//   ....[0]....
.L_40:
        /*008c*/ 	.word	0xffffffff


	//   ....[1]....
        /*0090*/ 	.word	0xffffffff


	//   ....[2]....
        /*0094*/ 	.word	0xffffffff


	//   ....[3]....
        /*0098*/ 	.word	0xffffffff


	//   ....[4]....
        /*009c*/ 	.word	0xffffffff


	//   ....[5]....
        /*00a0*/ 	.word	0xffffffff


	//   ....[6]....
        /*00a4*/ 	.word	0xffffffff


	//   ....[7]....
        /*00a8*/ 	.word	0xffffffff


	//   ....[8]....
        /*00ac*/ 	.word	0xffffffff


	//   ....[9]....
        /*00b0*/ 	.word	0xffffffff


	//   ....[10]....
        /*00b4*/ 	.word	0xffffffff


	//   ....[11]....
        /*00b8*/ 	.word	0xffffffff


	//   ....[12]....
        /*00bc*/ 	.word	0xffffffff


	//   ....[13]....
        /*00c0*/ 	.word	0xffffffff


	//----- nvinfo : EIATTR_COOP_GROUP_INSTR_OFFSETS
	.align		4
.L_41:
        /*00c4*/ 	.byte	0x04, 0x28
        /*00c6*/ 	.short	(.L_43 - .L_42)


	//   ....[0]....
.L_42:
        /*00c8*/ 	.word	0x000000b0


	//   ....[1]....
        /*00cc*/ 	.word	0x00000520


	//   ....[2]....
        /*00d0*/ 	.word	0x000006e0


	//   ....[3]....
        /*00d4*/ 	.word	0x00000870


	//   ....[4]....
        /*00d8*/ 	.word	0x00000960


	//   ....[5]....
        /*00dc*/ 	.word	0x00000ac0


	//   ....[6]....
        /*00e0*/ 	.word	0x00000c50


	//   ....[7]....
        /*00e4*/ 	.word	0x00000e90


	//   ....[8]....
        /*00e8*/ 	.word	0x00002260


	//   ....[9]....
        /*00ec*/ 	.word	0x00003110


	//   ....[10]....
        /*00f0*/ 	.word	0x000035e0


	//   ....[11]....
        /*00f4*/ 	.word	0x00003610


	//   ....[12]....
        /*00f8*/ 	.word	0x00004230


	//   ....[13]....
        /*00fc*/ 	.word	0x00004440


	//----- nvinfo : EIATTR_VRC_CTA_INIT_COUNT
	.align		4
.L_43:
        /*0100*/ 	.byte	0x02, 0x4a
        /*0102*/ 	.byte	0x80
	.zero		1


	//----- nvinfo : EIATTR_SYSCALL_OFFSETS
	.align		4
        /*0104*/ 	.byte	0x04, 0x46
        /*0106*/ 	.short	(.L_45 - .L_44)


	//   ....[0]....
.L_44:
        /*0108*/ 	.word	0x00006280


	//   ....[1]....
        /*010c*/ 	.word	0x00006370


	//   ....[2]....
        /*0110*/ 	.word	0x00006b10


	//   ....[3]....
        /*0114*/ 	.word	0x00007440


	//   ....[4]....
        /*0118*/ 	.word	0x00007d10


	//   ....[5]....
        /*011c*/ 	.word	0x000085e0


	//----- nvinfo : EIATTR_MBARRIER_INSTR_OFFSETS
	.align		4
.L_45:
        /*0120*/ 	.byte	0x04, 0x39
        /*0122*/ 	.short	(.L_47 - .L_46)


	//   ....[0]....
.L_46:
        /*0124*/ 	.word	0x00000650
        /*0128*/ 	.word	0x000000ff
        /*012c*/ 	.word	0x00000000
        /*0130*/ 	.short	0x0100
        /*0132*/ 	.byte	0x04
	.zero		1


	//   ....[1]....
        /*0134*/ 	.word	0x00000660
        /*0138*/ 	.word	0x000000ff
        /*013c*/ 	.word	0x00000020
        /*0140*/ 	.short	0x0100
        /*0142*/ 	.byte	0x04
	.zero		1


	//   ....[2]....
        /*0144*/ 	.word	0x00000670
        /*0148*/ 	.word	0x000000ff
        /*014c*/ 	.word	0x00000008
        /*0150*/ 	.short	0x0100
        /*0152*/ 	.byte	0x04
	.zero		1


	//   ....[3]....
        /*0154*/ 	.word	0x00000680
        /*0158*/ 	.word	0x000000ff
        /*015c*/ 	.word	0x00000028
        /*0160*/ 	.short	0x0100
        /*0162*/ 	.byte	0x04
	.zero		1


	//   ....[4]....
        /*0164*/ 	.word	0x00000690
        /*0168*/ 	.word	0x000000ff
        /*016c*/ 	.word	0x00000010
        /*0170*/ 	.short	0x0100
        /*0172*/ 	.byte	0x04
	.zero		1


	//   ....[5]....
        /*0174*/ 	.word	0x000006a0
        /*0178*/ 	.word	0x000000ff
        /*017c*/ 	.word	0x00000030
        /*0180*/ 	.short	0x0100
        /*0182*/ 	.byte	0x04
	.zero		1


	//   ....[6]....
        /*0184*/ 	.word	0x000006b0
        /*0188*/ 	.word	0x000000ff
        /*018c*/ 	.word	0x00000018
        /*0190*/ 	.short	0x0100
        /*0192*/ 	.byte	0x04
	.zero		1


	//   ....[7]....
        /*0194*/ 	.word	0x000006c0
        /*0198*/ 	.word	0x000000ff
        /*019c*/ 	.word	0x00000038
        /*01a0*/ 	.short	0x0100
        /*01a2*/ 	.byte	0x04
	.zero		1


	//   ....[8]....
        /*01a4*/ 	.word	0x000007e0
        /*01a8*/ 	.word	0x000000ff
        /*01ac*/ 	.word	0x00000040
        /*01b0*/ 	.short	0x0100
        /*01b2*/ 	.byte	0x04
	.zero		1


	//   ....[9]....
        /*01b4*/ 	.word	0x000007f0
        /*01b8*/ 	.word	0x000000ff
        /*01bc*/ 	.word	0x00000060
        /*01c0*/ 	.short	0x0100
        /*01c2*/ 	.byte	0x04
	.zero		1


	//   ....[10]....
        /*01c4*/ 	.word	0x00000800
        /*01c8*/ 	.word	0x000000ff
        /*01cc*/ 	.word	0x00000048
        /*01d0*/ 	.short	0x0100
        /*01d2*/ 	.byte	0x04
	.zero		1


	//   ....[11]....
        /*01d4*/ 	.word	0x00000810
        /*01d8*/ 	.word	0x000000ff
        /*01dc*/ 	.word	0x00000068
        /*01e0*/ 	.short	0x0100
        /*01e2*/ 	.byte	0x04
	.zero		1


	//   ....[12]....
        /*01e4*/ 	.word	0x00000820
        /*01e8*/ 	.word	0x000000ff
        /*01ec*/ 	.word	0x00000050
        /*01f0*/ 	.short	0x0100
        /*01f2*/ 	.byte	0x04
	.zero		1


	//   ....[13]....
        /*01f4*/ 	.word	0x00000830
        /*01f8*/ 	.word	0x000000ff
        /*01fc*/ 	.word	0x00000070
        /*0200*/ 	.short	0x0100
        /*0202*/ 	.byte	0x04
	.zero		1


	//   ....[14]....
        /*0204*/ 	.word	0x00000840
        /*0208*/ 	.word	0x000000ff
        /*020c*/ 	.word	0x00000058
        /*0210*/ 	.short	0x0100
        /*0212*/ 	.byte	0x04
	.zero		1


	//   ....[15]....
        /*0214*/ 	.word	0x00000850
        /*0218*/ 	.word	0x000000ff
        /*021c*/ 	.word	0x00000078
        /*0220*/ 	.short	0x0100
        /*0222*/ 	.byte	0x04
	.zero		1


	//   ....[16]....
        /*0224*/ 	.word	0x00000930
        /*0228*/ 	.word	0x000000ff
        /*022c*/ 	.word	0x00000080
        /*0230*/ 	.short	0x0100
        /*0232*/ 	.byte	0x06
	.zero		1


	//   ....[17]....
        /*0234*/ 	.word	0x00000940
        /*0238*/ 	.word	0x000000ff
        /*023c*/ 	.word	0x00000088
        /*0240*/ 	.short	0x0100
        /*0242*/ 	.byte	0x06
	.zero		1


	//   ....[18]....
        /*0244*/ 	.word	0x00000a70
        /*0248*/ 	.word	0x000000ff
        /*024c*/ 	.word	0x00000090
        /*0250*/ 	.short	0x0100
        /*0252*/ 	.byte	0x06
	.zero		1


	//   ....[19]....
        /*0254*/ 	.word	0x00000a80
        /*0258*/ 	.word	0x000000ff
        /*025c*/ 	.word	0x000000a0
        /*0260*/ 	.short	0x0100
        /*0262*/ 	.byte	0x06
	.zero		1


	//   ....[20]....
        /*0264*/ 	.word	0x00000a90
        /*0268*/ 	.word	0x000000ff
        /*026c*/ 	.word	0x00000098
        /*0270*/ 	.short	0x0100
        /*0272*/ 	.byte	0x06
	.zero		1


	//   ....[21]....
        /*0274*/ 	.word	0x00000aa0
        /*0278*/ 	.word	0x000000ff
        /*027c*/ 	.word	0x000000a8
        /*0280*/ 	.short	0x0100
        /*0282*/ 	.byte	0x06
	.zero		1


	//   ....[22]....
        /*0284*/ 	.word	0x00000bc0
        /*0288*/ 	.word	0x000000ff
        /*028c*/ 	.word	0x000000b0
        /*0290*/ 	.short	0x0100
        /*0292*/ 	.byte	0x04
	.zero		1


	//   ....[23]....
        /*0294*/ 	.word	0x00000bd0
        /*0298*/ 	.word	0x000000ff
        /*029c*/ 	.word	0x000000d0
        /*02a0*/ 	.short	0x0100
        /*02a2*/ 	.byte	0x04
	.zero		1


	//   ....[24]....
        /*02a4*/ 	.word	0x00000be0
        /*02a8*/ 	.word	0x000000ff
        /*02ac*/ 	.word	0x000000b8
        /*02b0*/ 	.short	0x0100
        /*02b2*/ 	.byte	0x04
	.zero		1


	//   ....[25]....
        /*02b4*/ 	.word	0x00000bf0
        /*02b8*/ 	.word	0x000000ff
        /*02bc*/ 	.word	0x000000d8
        /*02c0*/ 	.short	0x0100
        /*02c2*/ 	.byte	0x04
	.zero		1


	//   ....[26]....
        /*02c4*/ 	.word	0x00000c00
        /*02c8*/ 	.word	0x000000ff
        /*02cc*/ 	.word	0x000000c0
        /*02d0*/ 	.short	0x0100
        /*02d2*/ 	.byte	0x04
	.zero		1


	//   ....[27]....
        /*02d4*/ 	.word	0x00000c10
        /*02d8*/ 	.word	0x000000ff
        /*02dc*/ 	.word	0x000000e0
        /*02e0*/ 	.short	0x0100
        /*02e2*/ 	.byte	0x04
	.zero		1


	//   ....[28]....
        /*02e4*/ 	.word	0x00000c20
        /*02e8*/ 	.word	0x000000ff
        /*02ec*/ 	.word	0x000000c8
        /*02f0*/ 	.short	0x0100
        /*02f2*/ 	.byte	0x04
	.zero		1


	//   ....[29]....
        /*02f4*/ 	.word	0x00000c30
        /*02f8*/ 	.word	0x000000ff
        /*02fc*/ 	.word	0x000000e8
        /*0300*/ 	.short	0x0100
        /*0302*/ 	.byte	0x04
	.zero		1


	//   ....[30]....
        /*0304*/ 	.word	0x00000d20
        /*0308*/ 	.word	0x000000ff
        /*030c*/ 	.word	0x000000f0
        /*0310*/ 	.short	0x0100
        /*0312*/ 	.byte	0x04
	.zero		1


	//   ....[31]....
        /*0314*/ 	.word	0x00000d30
        /*0318*/ 	.word	0x000000ff
        /*031c*/ 	.word	0x00000100
        /*0320*/ 	.short	0x0100
        /*0322*/ 	.byte	0x04
	.zero		1


	//   ....[32]....
        /*0324*/ 	.word	0x00000d40
        /*0328*/ 	.word	0x000000ff
        /*032c*/ 	.word	0x000000f8
        /*0330*/ 	.short	0x0100
        /*0332*/ 	.byte	0x04
	.zero		1


	//   ....[33]....
        /*0334*/ 	.word	0x00000d50
        /*0338*/ 	.word	0x000000ff
        /*033c*/ 	.word	0x00000108
        /*0340*/ 	.short	0x0100
        /*0342*/ 	.byte	0x04
	.zero		1


	//   ....[34]....
        /*0344*/ 	.word	0x00000e50
        /*0348*/ 	.word	0x000000ff
        /*034c*/ 	.word	0x00000110
        /*0350*/ 	.short	0x0100
        /*0352*/ 	.byte	0x06
	.zero		1


	//   ....[35]....
        /*0354*/ 	.word	0x00001a70
        /*0358*/ 	.word	0x00000000
        /*035c*/ 	.word	0x00000100
        /*0360*/ 	.short	0x010a
        /*0362*/ 	.byte	0xff
	.zero		1


	//   ....[36]....
        /*0364*/ 	.word	0x00001aa0
        /*0368*/ 	.word	0x00000000
        /*036c*/ 	.word	0x000000f0
        /*0370*/ 	.short	0x0101
        /*0372*/ 	.byte	0xff
	.zero		1


	//   ....[37]....
        /*0374*/ 	.word	0x00001b60
        /*0378*/ 	.word	0x000000ff
        /*037c*/ 	.word	0x00000020
        /*0380*/ 	.short	0x010a
        /*0382*/ 	.byte	0x04
	.zero		1


	//   ....[38]....
        /*0384*/ 	.word	0x00001c20
        /*0388*/ 	.word	0x000000ff
        /*038c*/ 	.word	0x00000020
        /*0390*/ 	.short	0x010a
        /*0392*/ 	.byte	0x21
	.zero		1


	//   ....[39]....
        /*0394*/ 	.word	0x00001df0
        /*0398*/ 	.word	0x000000ff
        /*039c*/ 	.word	0x00000020
        /*03a0*/ 	.short	0x010a
        /*03a2*/ 	.byte	0x07
	.zero		1


	//   ....[40]....
        /*03a4*/ 	.word	0x00001ef0
        /*03a8*/ 	.word	0x000000ff
        /*03ac*/ 	.word	0x00000088
        /*03b0*/ 	.short	0x0101
        /*03b2*/ 	.byte	0x06
	.zero		1


	//   ....[41]....
        /*03b4*/ 	.word	0x00001f10
        /*03b8*/ 	.word	0x000000ff
        /*03bc*/ 	.word	0x00000020
        /*03c0*/ 	.short	0x010a
        /*03c2*/ 	.byte	0x04
	.zero		1


	//   ....[42]....
        /*03c4*/ 	.word	0x00001f90
        /*03c8*/ 	.word	0x000000ff
        /*03cc*/ 	.word	0x00000020
        /*03d0*/ 	.short	0x010a
        /*03d2*/ 	.byte	0x11
	.zero		1


	//   ....[43]....
        /*03d4*/ 	.word	0x00002120
        /*03d8*/ 	.word	0x000000ff
        /*03dc*/ 	.word	0x00000020
        /*03e0*/ 	.short	0x010a
        /*03e2*/ 	.byte	0x08
	.zero		1


	//   ....[44]....
        /*03e4*/ 	.word	0x00002290
        /*03e8*/ 	.word	0x00000003
        /*03ec*/ 	.word	0x00000090
        /*03f0*/ 	.short	0x010a
        /*03f2*/ 	.byte	0xff
	.zero		1


	//   ....[45]....
        /*03f4*/ 	.word	0x000023e0
        /*03f8*/ 	.word	0x00000000
        /*03fc*/ 	.word	0x00000000
        /*0400*/ 	.short	0x0101
        /*0402*/ 	.byte	0xff
	.zero		1


	//   ....[46]....
        /*0404*/ 	.word	0x00002990
        /*0408*/ 	.word	0x000000ff
        /*040c*/ 	.word	0x00000000
        /*0410*/ 	.short	0x010a
        /*0412*/ 	.byte	0x04
	.zero		1


	//   ....[47]....
        /*0414*/ 	.word	0x00002a20
        /*0418*/ 	.word	0x000000ff
        /*041c*/ 	.word	0x00000000
        /*0420*/ 	.short	0x010a
        /*0422*/ 	.byte	0x05
	.zero		1


	//   ....[48]....
        /*0424*/ 	.word	0x00002ab0
        /*0428*/ 	.word	0x000000ff
        /*042c*/ 	.word	0x00000000
        /*0430*/ 	.short	0x010a
        /*0432*/ 	.byte	0x05
	.zero		1


	//   ....[49]....
        /*0434*/ 	.word	0x00002b50
        /*0438*/ 	.word	0x00000000
        /*043c*/ 	.word	0x00000000
        /*0440*/ 	.short	0x010a
        /*0442*/ 	.byte	0xff
	.zero		1


	//   ....[50]....
        /*0444*/ 	.word	0x00002c70
        /*0448*/ 	.word	0x00000002
        /*044c*/ 	.word	0x000000f0
        /*0450*/ 	.short	0x010a
        /*0452*/ 	.byte	0xff
	.zero		1


	//   ....[51]....
        /*0454*/ 	.word	0x00002ce0
        /*0458*/ 	.word	0x00000002
        /*045c*/ 	.word	0x00000000
        /*0460*/ 	.short	0x0101
        /*0462*/ 	.byte	0xff
	.zero		1


	//   ....[52]....
        /*0464*/ 	.word	0x00002d00
        /*0468*/ 	.word	0x000000ff
        /*046c*/ 	.word	0x000000a0
        /*0470*/ 	.short	0x010a
        /*0472*/ 	.byte	0x04
	.zero		1


	//   ....[53]....
        /*0474*/ 	.word	0x00002e20
        /*0478*/ 	.word	0x00000002
        /*047c*/ 	.word	0x00000090
        /*0480*/ 	.short	0x010a
        /*0482*/ 	.byte	0xff
	.zero		1


	//   ....[54]....
        /*0484*/ 	.word	0x00002f20
        /*0488*/ 	.word	0x00000002
        /*048c*/ 	.word	0x00000000
        /*0490*/ 	.short	0x0101
        /*0492*/ 	.byte	0xff
	.zero		1


	//   ....[55]....
        /*0494*/ 	.word	0x00002fb0
        /*0498*/ 	.word	0x000000ff
        /*049c*/ 	.word	0x000000a0
        /*04a0*/ 	.short	0x0106
        /*04a2*/ 	.byte	0x04
	.zero		1


	//   ....[56]....
        /*04a4*/ 	.word	0x00002fd0
        /*04a8*/ 	.word	0x000000ff
        /*04ac*/ 	.word	0x000000a0
        /*04b0*/ 	.short	0x010a
        /*04b2*/ 	.byte	0x04
	.zero		1


	//   ....[57]....
        /*04b4*/ 	.word	0x00003060
        /*04b8*/ 	.word	0x000000ff
        /*04bc*/ 	.word	0x000000a0
        /*04c0*/ 	.short	0x0106
        /*04c2*/ 	.byte	0x07
	.zero		1


	//   ....[58]....
        /*04c4*/ 	.word	0x000030a0
        /*04c8*/ 	.word	0x00000000
        /*04cc*/ 	.word	0x000000a0
        /*04d0*/ 	.short	0x010a
        /*04d2*/ 	.byte	0xff
	.zero		1


	//   ....[59]....
        /*04d4*/ 	.word	0x000032e0
        /*04d8*/ 	.word	0x000000ff
        /*04dc*/ 	.word	0x00000008
        /*04e0*/ 	.short	0x010a
        /*04e2*/ 	.byte	0x05
	.zero		1


	//   ....[60]....
        /*04e4*/ 	.word	0x00003300
        /*04e8*/ 	.word	0x000000ff
        /*04ec*/ 	.word	0x00000008
        /*04f0*/ 	.short	0x010a
        /*04f2*/ 	.byte	0x05
	.zero		1


	//   ....[61]....
        /*04f4*/ 	.word	0x00003490
        /*04f8*/ 	.word	0x000000ff
        /*04fc*/ 	.word	0x00000008
        /*0500*/ 	.short	0x010a
        /*0502*/ 	.byte	0x05
	.zero		1


	//   ....[62]....
        /*0504*/ 	.word	0x000034b0
        /*0508*/ 	.word	0x000000ff
        /*050c*/ 	.word	0x00000008
        /*0510*/ 	.short	0x010a
        /*0512*/ 	.byte	0x05
	.zero		1


	//   ....[63]....
        /*0514*/ 	.word	0x00003570
        /*0518*/ 	.word	0x000000ff
        /*051c*/ 	.word	0x00000000
        /*0520*/ 	.short	0x0101
        /*0522*/ 	.byte	0x04
	.zero		1


	//   ....[64]....
        /*0524*/ 	.word	0x000038b0
        /*0528*/ 	.word	0x00000000
        /*052c*/ 	.word	0x00000090
        /*0530*/ 	.short	0x010a
        /*0532*/ 	.byte	0xff
	.zero		1


	//   ....[65]....
        /*0534*/ 	.word	0x00003970
        /*0538*/ 	.word	0x00000000
        /*053c*/ 	.word	0x00000000
        /*0540*/ 	.short	0x0101
        /*0542*/ 	.byte	0xff
	.zero		1


	//   ....[66]....
        /*0544*/ 	.word	0x00003a30
        /*0548*/ 	.word	0x000000ff
        /*054c*/ 	.word	0x00000000
        /*0550*/ 	.short	0x010a
        /*0552*/ 	.byte	0x04
	.zero		1


	//   ....[67]....
        /*0554*/ 	.word	0x00003a40
        /*0558*/ 	.word	0x000000ff
        /*055c*/ 	.word	0x000000d0
        /*0560*/ 	.short	0x010a
        /*0562*/ 	.byte	0x1f
	.zero		1


	//   ....[68]....
        /*0564*/ 	.word	0x00003af0
        /*0568*/ 	.word	0x000000ff
        /*056c*/ 	.word	0x00000000
        /*0570*/ 	.short	0x010a
        /*0572*/ 	.byte	0x05
	.zero		1


	//   ....[69]....
        /*0574*/ 	.word	0x00003c20
        /*0578*/ 	.word	0x000000ff
        /*057c*/ 	.word	0x00000000
        /*0580*/ 	.short	0x010a
        /*0582*/ 	.byte	0x04
	.zero		1


	//   ....[70]....
        /*0584*/ 	.word	0x00003f20
        /*0588*/ 	.word	0x000000ff
        /*058c*/ 	.word	0x00000000
        /*0590*/ 	.short	0x010a
        /*0592*/ 	.byte	0x04
	.zero		1


	//   ....[71]....
        /*0594*/ 	.word	0x00003fb0
        /*0598*/ 	.word	0x000000ff
        /*059c*/ 	.word	0x00000000
        /*05a0*/ 	.short	0x010a
        /*05a2*/ 	.byte	0x05
	.zero		1


	//   ....[72]....
        /*05a4*/ 	.word	0x00004040
        /*05a8*/ 	.word	0x000000ff
        /*05ac*/ 	.word	0x00000000
        /*05b0*/ 	.short	0x010a
        /*05b2*/ 	.byte	0x05
	.zero		1


	//   ....[73]....
        /*05b4*/ 	.word	0x000040e0
        /*05b8*/ 	.word	0x00000000
        /*05bc*/ 	.word	0x00000000
        /*05c0*/ 	.short	0x010a
        /*05c2*/ 	.byte	0xff
	.zero		1


	//   ....[74]....
        /*05c4*/ 	.word	0x00004120
        /*05c8*/ 	.word	0x00000000
        /*05cc*/ 	.word	0x00000000
        /*05d0*/ 	.short	0x010a
        /*05d2*/ 	.byte	0xff
	.zero		1


	//   ....[75]....
        /*05d4*/ 	.word	0x00004190
        /*05d8*/ 	.word	0x000000ff
        /*05dc*/ 	.word	0x00000000
        /*05e0*/ 	.short	0x0101
        /*05e2*/ 	.byte	0x04
	.zero		1


	//   ....[76]....
        /*05e4*/ 	.word	0x000041d0
        /*05e8*/ 	.word	0x000000ff
        /*05ec*/ 	.word	0x00000110
        /*05f0*/ 	.short	0x010a
        /*05f2*/ 	.byte	0x1a
	.zero		1


	//   ....[77]....
        /*05f4*/ 	.word	0x00004220
        /*05f8*/ 	.word	0x000000ff
        /*05fc*/ 	.word	0x00000000
        /*0600*/ 	.short	0x0101
        /*0602*/ 	.byte	0x04
	.zero		1


	//   ....[78]....
        /*0604*/ 	.word	0x00004700
        /*0608*/ 	.word	0x00000008
        /*060c*/ 	.word	0x00000090
        /*0610*/ 	.short	0x010a
        /*0612*/ 	.byte	0xff
	.zero		1


	//   ....[79]....
        /*0614*/ 	.word	0x00004870
        /*0618*/ 	.word	0x00000000
        /*061c*/ 	.word	0x00000000
        /*0620*/ 	.short	0x0101
        /*0622*/ 	.byte	0xff
	.zero		1


	//   ....[80]....
        /*0624*/ 	.word	0x00004d50
        /*0628*/ 	.word	0x000000ff
        /*062c*/ 	.word	0x00000088
        /*0630*/ 	.short	0x010a
        /*0632*/ 	.byte	0x15
	.zero		1


	//   ....[81]....
        /*0634*/ 	.word	0x00004ee0
        /*0638*/ 	.word	0x000000ff
        /*063c*/ 	.word	0x00000060
        /*0640*/ 	.short	0x010a
        /*0642*/ 	.byte	0x15
	.zero		1


	//   ....[82]....
        /*0644*/ 	.word	0x000050b0
        /*0648*/ 	.word	0x000000ff
        /*064c*/ 	.word	0x00000040
        /*0650*/ 	.short	0x010b
        /*0652*/ 	.byte	0x15
	.zero		1


	//   ....[83]....
        /*0654*/ 	.word	0x000050d0
        /*0658*/ 	.word	0x000000ff
        /*065c*/ 	.word	0x00000000
        /*0660*/ 	.short	0x0101
        /*0662*/ 	.byte	0x04
	.zero		1


	//   ....[84]....
        /*0664*/ 	.word	0x000050e0
        /*0668*/ 	.word	0x000000ff
        /*066c*/ 	.word	0x00000068
        /*0670*/ 	.short	0x010a
        /*0672*/ 	.byte	0x15
	.zero		1


	//   ....[85]....
        /*0674*/ 	.word	0x00005290
        /*0678*/ 	.word	0x000000ff
        /*067c*/ 	.word	0x00000048
        /*0680*/ 	.short	0x010b
        /*0682*/ 	.byte	0x15
	.zero		1


	//   ....[86]....
        /*0684*/ 	.word	0x000052b0
        /*0688*/ 	.word	0x000000ff
        /*068c*/ 	.word	0x00000000
        /*0690*/ 	.short	0x0101
        /*0692*/ 	.byte	0x04
	.zero		1


	//   ....[87]....
        /*0694*/ 	.word	0x000052c0
        /*0698*/ 	.word	0x000000ff
        /*069c*/ 	.word	0x00000070
        /*06a0*/ 	.short	0x010a
        /*06a2*/ 	.byte	0x15
	.zero		1


	//   ....[88]....
        /*06a4*/ 	.word	0x00005490
        /*06a8*/ 	.word	0x000000ff
        /*06ac*/ 	.word	0x00000050
        /*06b0*/ 	.short	0x010b
        /*06b2*/ 	.byte	0x15
	.zero		1


	//   ....[89]....
        /*06b4*/ 	.word	0x000054b0
        /*06b8*/ 	.word	0x000000ff
        /*06bc*/ 	.word	0x00000000
        /*06c0*/ 	.short	0x0101
        /*06c2*/ 	.byte	0x04
	.zero		1


	//   ....[90]....
        /*06c4*/ 	.word	0x000054c0
        /*06c8*/ 	.word	0x000000ff
        /*06cc*/ 	.word	0x00000078
        /*06d0*/ 	.short	0x010a
        /*06d2*/ 	.byte	0x15
	.zero		1


	//   ....[91]....
        /*06d4*/ 	.word	0x00005710
        /*06d8*/ 	.word	0x000000ff
        /*06dc*/ 	.word	0x00000058
        /*06e0*/ 	.short	0x010b
        /*06e2*/ 	.byte	0x15
	.zero		1


	//   ....[92]....
        /*06e4*/ 	.word	0x00005720
        /*06e8*/ 	.word	0x000000ff
        /*06ec*/ 	.word	0x00000000
        /*06f0*/ 	.short	0x0101
        /*06f2*/ 	.byte	0x34
	.zero		1


	//   ....[93]....
        /*06f4*/ 	.word	0x00005750
        /*06f8*/ 	.word	0x000000ff
        /*06fc*/ 	.word	0x00000060
        /*0700*/ 	.short	0x010a
        /*0702*/ 	.byte	0x15
	.zero		1


	//   ....[94]....
        /*0704*/ 	.word	0x00005770
        /*0708*/ 	.word	0x000000ff
        /*070c*/ 	.word	0x00000068
        /*0710*/ 	.short	0x010a
        /*0712*/ 	.byte	0x15
	.zero		1


	//   ....[95]....
        /*0714*/ 	.word	0x00005790
        /*0718*/ 	.word	0x000000ff
        /*071c*/ 	.word	0x00000070
        /*0720*/ 	.short	0x010a
        /*0722*/ 	.byte	0x15
	.zero		1


	//   ....[96]....
        /*0724*/ 	.word	0x000057d0
        /*0728*/ 	.word	0x00000000
        /*072c*/ 	.word	0x00000078
        /*0730*/ 	.short	0x010a
        /*0732*/ 	.byte	0xff
	.zero		1


	//   ....[97]....
        /*0734*/ 	.word	0x00005b10
        /*0738*/ 	.word	0x00000003
        /*073c*/ 	.word	0x00000090
        /*0740*/ 	.short	0x010a
        /*0742*/ 	.byte	0xff
	.zero		1


	//   ....[98]....
        /*0744*/ 	.word	0x00005c90
        /*0748*/ 	.word	0x00000000
        /*074c*/ 	.word	0x00000000
        /*0750*/ 	.short	0x0101
        /*0752*/ 	.byte	0xff
	.zero		1


	//   ....[99]....
        /*0754*/ 	.word	0x000067d0
        /*0758*/ 	.word	0x000000ff
        /*075c*/ 	.word	0x00000040
        /*0760*/ 	.short	0x010a
        /*0762*/ 	.byte	0x2b
	.zero		1


	//   ....[100]....
        /*0764*/ 	.word	0x00006810
        /*0768*/ 	.word	0x00000035
        /*076c*/ 	.word	0x000000b0
        /*0770*/ 	.short	0x010a
        /*0772*/ 	.byte	0xff
	.zero		1


	//   ....[101]....
        /*0774*/ 	.word	0x00006920
        /*0778*/ 	.word	0x000000ff
        /*077c*/ 	.word	0x00000040
        /*0780*/ 	.short	0x010a
        /*0782*/ 	.byte	0x2b
	.zero		1


	//   ....[102]....
        /*0784*/ 	.word	0x000069f0
        /*0788*/ 	.word	0x00000035
        /*078c*/ 	.word	0x000000b0
        /*0790*/ 	.short	0x010a
        /*0792*/ 	.byte	0xff
	.zero		1


	//   ....[103]....
        /*0794*/ 	.word	0x000071b0
        /*0798*/ 	.word	0x00000000
        /*079c*/ 	.word	0x00000000
        /*07a0*/ 	.short	0x0101
        /*07a2*/ 	.byte	0xff
	.zero		1


	//   ....[104]....
        /*07a4*/ 	.word	0x000071c0
        /*07a8*/ 	.word	0x00000002
        /*07ac*/ 	.word	0x00000040
        /*07b0*/ 	.short	0x010a
        /*07b2*/ 	.byte	0xff
	.zero		1


	//   ....[105]....
        /*07b4*/ 	.word	0x00007280
        /*07b8*/ 	.word	0x00000002
        /*07bc*/ 	.word	0x00000040
        /*07c0*/ 	.short	0x010a
        /*07c2*/ 	.byte	0xff
	.zero		1


	//   ....[106]....
        /*07c4*/ 	.word	0x00007a80
        /*07c8*/ 	.word	0x00000000
        /*07cc*/ 	.word	0x00000000
        /*07d0*/ 	.short	0x0101
        /*07d2*/ 	.byte	0xff
	.zero		1


	//   ....[107]....
        /*07d4*/ 	.word	0x00007aa0
        /*07d8*/ 	.word	0x00000002
        /*07dc*/ 	.word	0x00000040
        /*07e0*/ 	.short	0x010a
        /*07e2*/ 	.byte	0xff
	.zero		1


	//   ....[108]....
        /*07e4*/ 	.word	0x00007b50
        /*07e8*/ 	.word	0x00000002
        /*07ec*/ 	.word	0x00000040
        /*07f0*/ 	.short	0x010a
        /*07f2*/ 	.byte	0xff
	.zero		1


	//   ....[109]....
        /*07f4*/ 	.word	0x00008350
        /*07f8*/ 	.word	0x00000000
        /*07fc*/ 	.word	0x00000000
        /*0800*/ 	.short	0x0101
        /*0802*/ 	.byte	0xff
	.zero		1


	//   ....[110]....
        /*0804*/ 	.word	0x00008370
        /*0808*/ 	.word	0x00000003
        /*080c*/ 	.word	0x00000040
        /*0810*/ 	.short	0x010a
        /*0812*/ 	.byte	0xff
	.zero		1


	//   ....[111]....
        /*0814*/ 	.word	0x00008420
        /*0818*/ 	.word	0x00000003
        /*081c*/ 	.word	0x00000040
        /*0820*/ 	.short	0x010a
        /*0822*/ 	.byte	0xff
	.zero		1


	//   ....[112]....
        /*0824*/ 	.word	0x000086d0
        /*0828*/ 	.word	0x00000035
        /*082c*/ 	.word	0x00000000
        /*0830*/ 	.short	0x0101
        /*0832*/ 	.byte	0xff
	.zero		1


	//   ....[113]....
        /*0834*/ 	.word	0x00008c70
        /*0838*/ 	.word	0x00000000
        /*083c*/ 	.word	0x00000000
        /*0840*/ 	.short	0x0101
        /*0842*/ 	.byte	0xff
	.zero		1


	//   ....[114]....
        /*0844*/ 	.word	0x00008f00
        /*0848*/ 	.word	0x000000ff
        /*084c*/ 	.word	0x00000000
        /*0850*/ 	.short	0x0101
        /*0852*/ 	.byte	0x04
	.zero		1


	//   ....[115]....
        /*0854*/ 	.word	0x00008f20
        /*0858*/ 	.word	0x00000000
        /*085c*/ 	.word	0x00000100
        /*0860*/ 	.short	0x010a
        /*0862*/ 	.byte	0xff
	.zero		1


	//   ....[116]....
        /*0864*/ 	.word	0x00008f80
        /*0868*/ 	.word	0x00000000
        /*086c*/ 	.word	0x00000020
        /*0870*/ 	.short	0x010a
        /*0872*/ 	.byte	0xff
	.zero		1


	//   ....[117]....
        /*0874*/ 	.word	0x00008fe0
        /*0878*/ 	.word	0x00000000
        /*087c*/ 	.word	0x00000020
        /*0880*/ 	.short	0x010a
        /*0882*/ 	.byte	0xff
	.zero		1


	//   ....[118]....
        /*0884*/ 	.word	0x00009030
        /*0888*/ 	.word	0x00000003
        /*088c*/ 	.word	0x00000090
        /*0890*/ 	.short	0x010a
        /*0892*/ 	.byte	0xff
	.zero		1


	//   ....[119]....
        /*0894*/ 	.word	0x00009090
        /*0898*/ 	.word	0x00000000
        /*089c*/ 	.word	0x00000000
        /*08a0*/ 	.short	0x010a
        /*08a2*/ 	.byte	0xff
	.zero		1


	//   ....[120]....
        /*08a4*/ 	.word	0x000090f0
        /*08a8*/ 	.word	0x00000000
        /*08ac*/ 	.word	0x00000000
        /*08b0*/ 	.short	0x010a
        /*08b2*/ 	.byte	0xff
	.zero		1


	//   ....[121]....
        /*08b4*/ 	.word	0x00009150
        /*08b8*/ 	.word	0x00000000
        /*08bc*/ 	.word	0x00000000
        /*08c0*/ 	.short	0x010a
        /*08c2*/ 	.byte	0xff
	.zero		1


	//   ....[122]....
        /*08c4*/ 	.word	0x000091a0
        /*08c8*/ 	.word	0x00000002
        /*08cc*/ 	.word	0x000000f0
        /*08d0*/ 	.short	0x010a
        /*08d2*/ 	.byte	0xff
	.zero		1


	//   ....[123]....
        /*08d4*/ 	.word	0x00009200
        /*08d8*/ 	.word	0x00000002
        /*08dc*/ 	.word	0x000000a0
        /*08e0*/ 	.short	0x010a
        /*08e2*/ 	.byte	0xff
	.zero		1


	//   ....[124]....
        /*08e4*/ 	.word	0x00009250
        /*08e8*/ 	.word	0x00000002
        /*08ec*/ 	.word	0x00000090
        /*08f0*/ 	.short	0x010a
        /*08f2*/ 	.byte	0xff
	.zero		1


	//   ....[125]....
        /*08f4*/ 	.word	0x000092b0
        /*08f8*/ 	.word	0x00000000
        /*08fc*/ 	.word	0x000000a0
        /*0900*/ 	.short	0x010a
        /*0902*/ 	.byte	0xff
	.zero		1


	//   ....[126]....
        /*0904*/ 	.word	0x00009310
        /*0908*/ 	.word	0x00000005
        /*090c*/ 	.word	0x00000008
        /*0910*/ 	.short	0x010a
        /*0912*/ 	.byte	0xff
	.zero		1


	//   ....[127]....
        /*0914*/ 	.word	0x000093f0
        /*0918*/ 	.word	0x00000000
        /*091c*/ 	.word	0x00000008
        /*0920*/ 	.short	0x010a
        /*0922*/ 	.byte	0xff
	.zero		1


	//   ....[128]....
        /*0924*/ 	.word	0x00009440
        /*0928*/ 	.word	0x00000000
        /*092c*/ 	.word	0x00000090
        /*0930*/ 	.short	0x010a
        /*0932*/ 	.byte	0xff
	.zero		1


	//   ....[129]....
        /*0934*/ 	.word	0x000094a0
        /*0938*/ 	.word	0x00000000
        /*093c*/ 	.word	0x000000d0
        /*0940*/ 	.short	0x010a
        /*0942*/ 	.byte	0xff
	.zero		1


	//   ....[130]....
        /*0944*/ 	.word	0x00009500
        /*0948*/ 	.word	0x00000000
        /*094c*/ 	.word	0x00000000
        /*0950*/ 	.short	0x010a
        /*0952*/ 	.byte	0xff
	.zero		1


	//   ....[131]....
        /*0954*/ 	.word	0x00009560
        /*0958*/ 	.word	0x00000000
        /*095c*/ 	.word	0x00000000
        /*0960*/ 	.short	0x010a
        /*0962*/ 	.byte	0xff
	.zero		1


	//   ....[132]....
        /*0964*/ 	.word	0x000095c0
        /*0968*/ 	.word	0x00000000
        /*096c*/ 	.word	0x00000000
        /*0970*/ 	.short	0x010a
        /*0972*/ 	.byte	0xff
	.zero		1


	//   ....[133]....
        /*0974*/ 	.word	0x00009620
        /*0978*/ 	.word	0x00000000
        /*097c*/ 	.word	0x00000000
        /*0980*/ 	.short	0x010a
        /*0982*/ 	.byte	0xff
	.zero		1


	//   ....[134]....
        /*0984*/ 	.word	0x00009680
        /*0988*/ 	.word	0x00000000
        /*098c*/ 	.word	0x00000110
        /*0990*/ 	.short	0x010a
        /*0992*/ 	.byte	0xff
	.zero		1


	//   ....[135]....
        /*0994*/ 	.word	0x000096d0
        /*0998*/ 	.word	0x00000008
        /*099c*/ 	.word	0x00000090
        /*09a0*/ 	.short	0x010a
        /*09a2*/ 	.byte	0xff
	.zero		1


	//   ....[136]....
        /*09a4*/ 	.word	0x00009730
        /*09a8*/ 	.word	0x00000000
        /*09ac*/ 	.word	0x00000088
        /*09b0*/ 	.short	0x010a
        /*09b2*/ 	.byte	0xff
	.zero		1


	//   ....[137]....
        /*09b4*/ 	.word	0x00009790
        /*09b8*/ 	.word	0x00000000
        /*09bc*/ 	.word	0x00000060
        /*09c0*/ 	.short	0x010a
        /*09c2*/ 	.byte	0xff
	.zero		1


	//   ....[138]....
        /*09c4*/ 	.word	0x000097f0
        /*09c8*/ 	.word	0x00000000
        /*09cc*/ 	.word	0x00000068
        /*09d0*/ 	.short	0x010a
        /*09d2*/ 	.byte	0xff
	.zero		1


	//   ....[139]....
        /*09d4*/ 	.word	0x00009850
        /*09d8*/ 	.word	0x00000000
        /*09dc*/ 	.word	0x00000070
        /*09e0*/ 	.short	0x010a
        /*09e2*/ 	.byte	0xff
	.zero		1


	//   ....[140]....
        /*09e4*/ 	.word	0x000098b0
        /*09e8*/ 	.word	0x00000000
        /*09ec*/ 	.word	0x00000078
        /*09f0*/ 	.short	0x010a
        /*09f2*/ 	.byte	0xff
	.zero		1


	//   ....[141]....
        /*09f4*/ 	.word	0x00009910
        /*09f8*/ 	.word	0x00000000
        /*09fc*/ 	.word	0x00000060
        /*0a00*/ 	.short	0x010a
        /*0a02*/ 	.byte	0xff
	.zero		1


	//   ....[142]....
        /*0a04*/ 	.word	0x00009970
        /*0a08*/ 	.word	0x00000000
        /*0a0c*/ 	.word	0x00000068
        /*0a10*/ 	.short	0x010a
        /*0a12*/ 	.byte	0xff
	.zero		1


	//   ....[143]....
        /*0a14*/ 	.word	0x000099d0
        /*0a18*/ 	.word	0x00000000
        /*0a1c*/ 	.word	0x00000070
        /*0a20*/ 	.short	0x010a
        /*0a22*/ 	.byte	0xff
	.zero		1


	//   ....[144]....
        /*0a24*/ 	.word	0x00009a20
        /*0a28*/ 	.word	0x00000003
        /*0a2c*/ 	.word	0x00000090
        /*0a30*/ 	.short	0x010a
        /*0a32*/ 	.byte	0xff
	.zero		1


	//   ....[145]....
        /*0a34*/ 	.word	0x00009a80
        /*0a38*/ 	.word	0x00000002
        /*0a3c*/ 	.word	0x00000040
        /*0a40*/ 	.short	0x010a
        /*0a42*/ 	.byte	0xff
	.zero		1


	//   ....[146]....
        /*0a44*/ 	.word	0x00009ad0
        /*0a48*/ 	.word	0x00000035
        /*0a4c*/ 	.word	0x000000b0
        /*0a50*/ 	.short	0x010a
        /*0a52*/ 	.byte	0xff
	.zero		1


	//   ....[147]....
        /*0a54*/ 	.word	0x00009b20
        /*0a58*/ 	.word	0x00000002
        /*0a5c*/ 	.word	0x00000040
        /*0a60*/ 	.short	0x010a
        /*0a62*/ 	.byte	0xff
	.zero		1


	//   ....[148]....
        /*0a64*/ 	.word	0x00009b70
        /*0a68*/ 	.word	0x00000002
        /*0a6c*/ 	.word	0x00000040
        /*0a70*/ 	.short	0x010a
        /*0a72*/ 	.byte	0xff
	.zero		1


	//   ....[149]....
        /*0a74*/ 	.word	0x00009bc0
        /*0a78*/ 	.word	0x00000003
        /*0a7c*/ 	.word	0x00000040
        /*0a80*/ 	.short	0x010a
        /*0a82*/ 	.byte	0xff
	.zero		1


	//----- nvinfo : EIATTR_NUM_MBARRIERS
	.align		4
.L_47:
        /*0a84*/ 	.byte	0x03, 0x38
        /*0a86*/ 	.short	0x0023


	//----- nvinfo : EIATTR_EXIT_INSTR_OFFSETS
	.align		4
        /*0a88*/ 	.byte	0x04, 0x1c
        /*0a8a*/ 	.short	(.L_49 - .L_48)


	//   ....[0]....
.L_48:
        /*0a8c*/ 	.word	0x00002b80


	//   ....[1]....
        /*0a90*/ 	.word	0x00003070


	//   ....[2]....
        /*0a94*/ 	.word	0x000030d0


	//   ....[3]....
        /*0a98*/ 	.word	0x00004450


	//   ....[4]....
        /*0a9c*/ 	.word	0x00005800


	//   ....[5]....
        /*0aa0*/ 	.word	0x00005840


	//   ....[6]....
        /*0aa4*/ 	.word	0x00008df0


	//   ....[7]....
        /*0aa8*/ 	.word	0x00008e70


	//   ....[8]....
        /*0aac*/ 	.word	0x00008ea0


	//   ....[9]....
        /*0ab0*/ 	.word	0x00008f10


	//----- nvinfo : EIATTR_MAX_THREADS
	.align		4
.L_49:
        /*0ab4*/ 	.byte	0x04, 0x05
        /*0ab6*/ 	.short	(.L_51 - .L_50)
.L_50:
        /*0ab8*/ 	.word	0x00000100
        /*0abc*/ 	.word	0x00000001
        /*0ac0*/ 	.word	0x00000001


	//----- nvinfo : EIATTR_CRS_STACK_SIZE
	.align		4
.L_51:
        /*0ac4*/ 	.byte	0x04, 0x1e
        /*0ac6*/ 	.short	(.L_53 - .L_52)
.L_52:
        /*0ac8*/ 	.word	0x00000000


	//----- nvinfo : EIATTR_CBANK_PARAM_SIZE
	.align		4
.L_53:
        /*0acc*/ 	.byte	0x03, 0x19
        /*0ace*/ 	.short	0x0800


	//----- nvinfo : EIATTR_PARAM_CBANK
	.align		4
        /*0ad0*/ 	.byte	0x04, 0x0a
        /*0ad2*/ 	.short	(.L_55 - .L_54)
	.align		4
.L_54:
        /*0ad4*/ 	.word	index@(.nv.constant0._ZN7cutlass13device_kernelINS_4gemm6kernel13GemmUniversalIN4cute5tupleIJiiiiEEENS1_10collective13CollectiveMmaINS1_35MainloopSm100TmaUmmaWarpSpecializedILi4ELi2ELi4ENS5_IJNS4_1CILi8EEENSA_ILi1EEESC_EEEEENS5_IJNSA_ILi128EEESF_NSA_ILi64EEEEEENS_6half_tENS5_IJlSC_lEEESI_SJ_NS4_8TiledMMAINS4_8MMA_AtomIJNS4_26SM100_MMA_F16BF16_2x1SM_SSISI_SI_fLi128ELi128ELNS4_4UMMA5MajorE0ELSO_0ELNSN_7ScaleInE0ELSP_0EEEEEENS4_6LayoutINS5_IJSC_SC_SC_EEENS5_IJNSA_ILi0EEESU_SU_EEEEENS5_IJNS4_10UnderscoreESX_SX_EEEEENS4_18SM100_TMA_2SM_LOADENS4_14ComposedLayoutINS4_7SwizzleILi3ELi4ELi3EEENS4_18smem_ptr_flag_bitsILi16EEENSS_INS5_IJSB_SG_EEENS5_IJSG_SC_EEEEEEEvNS4_8identityENS4_28SM100_TMA_2SM_LOAD_MULTICASTES19_vS1A_EENS_8epilogue10collective18CollectiveEpilogueINS1D_23Sm100TmaWarpSpecializedILi4ELi2ELi16ELb1ELb0EEEJNS5_IJSG_SF_SG_EEENS5_IJNSS_ISG_SC_EENSS_INS5_IJNSA_ILi16EEENSA_ILi2EEEEEENS5_IJSC_SG_EEEEEEEESI_SJ_SI_SJ_NS1D_6fusion15FusionCallbacksIS1H_NS1Q_17LinearCombinationISI_fSI_fLNS_15FloatRoundStyleE2EEES1I_S1P_JEEENS4_5SM1004TMEM4LOAD26SM100_TMEM_LOAD_32dp32b16xENS4_13SM90_TMA_LOADENS11_INS12_ILi1ELi4ELi3EEES15_NSS_INS5_IJSB_S1K_EEENS5_IJS1K_SC_EEEEEEENS4_39AutoVectorizingCopyWithAssumedAlignmentILi128EEENS4_14SM90_TMA_STOREES25_S27_S27_EEEvvEEEEvNT_6ParamsE)
        /*0ad8*/ 	.short	0x0380
        /*0ada*/ 	.short	0x0800


	//----- nvinfo : EIATTR_SW_WAR
	.align		4
.L_55:
        /*0adc*/ 	.byte	0x04, 0x36
        /*0ade*/ 	.short	(.L_57 - .L_56)
.L_56:
        /*0ae0*/ 	.word	0x00000008
.L_57:


//--------------------- .nv.callgraph             --------------------------
	.section	.nv.callgraph,"",@"SHT_CUDA_CALLGRAPH"
	.align	4
	.sectionentsize	8
	.align		4
        /*0000*/ 	.word	0x00000000
	.align		4
        /*0004*/ 	.word	0xffffffff
	.align		4
        /*0008*/ 	.word	index@(_ZN7cutlass13device_kernelINS_4gemm6kernel13GemmUniversalIN4cute5tupleIJiiiiEEENS1_10collective13CollectiveMmaINS1_35MainloopSm100TmaUmmaWarpSpecializedILi4ELi2ELi4ENS5_IJNS4_1CILi8EEENSA_ILi1EEESC_EEEEENS5_IJNSA_ILi128EEESF_NSA_ILi64EEEEEENS_6half_tENS5_IJlSC_lEEESI_SJ_NS4_8TiledMMAINS4_8MMA_AtomIJNS4_26SM100_MMA_F16BF16_2x1SM_SSISI_SI_fLi128ELi128ELNS4_4UMMA5MajorE0ELSO_0ELNSN_7ScaleInE0ELSP_0EEEEEENS4_6LayoutINS5_IJSC_SC_SC_EEENS5_IJNSA_ILi0EEESU_SU_EEEEENS5_IJNS4_10UnderscoreESX_SX_EEEEENS4_18SM100_TMA_2SM_LOADENS4_14ComposedLayoutINS4_7SwizzleILi3ELi4ELi3EEENS4_18smem_ptr_flag_bitsILi16EEENSS_INS5_IJSB_SG_EEENS5_IJSG_SC_EEEEEEEvNS4_8identityENS4_28SM100_TMA_2SM_LOAD_MULTICASTES19_vS1A_EENS_8epilogue10collective18CollectiveEpilogueINS1D_23Sm100TmaWarpSpecializedILi4ELi2ELi16ELb1ELb0EEEJNS5_IJSG_SF_SG_EEENS5_IJNSS_ISG_SC_EENSS_INS5_IJNSA_ILi16EEENSA_ILi2EEEEEENS5_IJSC_SG_EEEEEEEESI_SJ_SI_SJ_NS1D_6fusion15FusionCallbacksIS1H_NS1Q_17LinearCombinationISI_fSI_fLNS_15FloatRoundStyleE2EEES1I_S1P_JEEENS4_5SM1004TMEM4LOAD26SM100_TMEM_LOAD_32dp32b16xENS4_13SM90_TMA_LOADENS11_INS12_ILi1ELi4ELi3EEES15_NSS_INS5_IJSB_S1K_EEENS5_IJS1K_SC_EEEEEEENS4_39AutoVectorizingCopyWithAssumedAlignmentILi128EEENS4_14SM90_TMA_STOREES25_S27_S27_EEEvvEEEEvNT_6ParamsE)
	.align		4
        /*000c*/ 	.word	index@(__assertfail)
	.align		4
        /*0010*/ 	.word	0x00000000
	.align		4
        /*0014*/ 	.word	0xfffffffe
	.align		4
        /*0018*/ 	.word	0x00000000
	.align		4
        /*001c*/ 	.word	0xfffffffd
	.align		4
        /*0020*/ 	.word	0x00000000
	.align		4
        /*0024*/ 	.word	0xfffffffc


//--------------------- .nv.constant4             --------------------------
	.section	.nv.constant4,"a",@progbits
	.align	8
	.align		8
.nv.constant4:
        /*0000*/ 	.dword	__assertfail
	.align		8
        /*0008*/ 	.dword	__unnamed_1
	.align		8
        /*0010*/ 	.dword	__unnamed_2
	.align		8
        /*0018*/ 	.dword	_ZN40_INTERNAL_eacf58c8_4_k_cu_b960c83a_419464cuda3std3__45__cpo5beginE
	.align		8
        /*0020*/ 	.dword	_ZN40_INTERNAL_eacf58c8_4_k_cu_b960c83a_419464cuda3std3__45__cpo3endE
	.align		8
        /*0028*/ 	.dword	_ZN40_INTERNAL_eacf58c8_4_k_cu_b960c83a_419464cuda3std3__45__cpo6cbeginE
	.align		8
        /*0030*/ 	.dword	_ZN40_INTERNAL_eacf58c8_4_k_cu_b960c83a_419464cuda3std3__45__cpo4cendE
	.align		8
        /*0038*/ 	.dword	_ZN40_INTERNAL_eacf58c8_4_k_cu_b960c83a_419464cuda3std3__442_GLOBAL__N__eacf58c8_4_k_cu_b960c83a_419466ignoreE
	.align		8
        /*0040*/ 	.dword	_ZN40_INTERNAL_eacf58c8_4_k_cu_b960c83a_419464cuda3std3__419piecewise_constructE
	.align		8
        /*0048*/ 	.dword	_ZN40_INTERNAL_eacf58c8_4_k_cu_b960c83a_419464cuda3std3__48in_placeE
	.align		8
        /*0050*/ 	.dword	_ZN40_INTERNAL_eacf58c8_4_k_cu_b960c83a_419464cuda3std6ranges3__45__cpo4swapE
	.align		8
        /*0058*/ 	.dword	_ZN40_INTERNAL_eacf58c8_4_k_cu_b960c83a_419464cuda3std6ranges3__45__cpo9iter_moveE
	.align		8
        /*0060*/ 	.dword	_ZN40_INTERNAL_eacf58c8_4_k_cu_b960c83a_419464cute7productE
	.align		8
        /*0068*/ 	.dword	_ZN40_INTERNAL_eacf58c8_4_k_cu_b960c83a_419464cute1_E
	.align		8
        /*0070*/ 	.dword	$str$25
	.align		8
        /*0078*/ 	.dword	$str$26
	.align		8
        /*0080*/ 	.dword	$str$27
	.align		8
        /*0088*/ 	.dword	$str$28


//--------------------- .text._ZN7cutlass13device_kernelINS_4gemm6kernel13GemmUniversalIN4cute5tupleIJiiiiEEENS1_10collective13CollectiveMmaINS1_35MainloopSm100TmaUmmaWarpSpecializedILi4ELi2ELi4ENS5_IJNS4_1CILi8EEENSA_ILi1EEESC_EEEEENS5_IJNSA_ILi128EEESF_NSA_ILi64EEEEEENS_6half_tENS5_IJlSC_lEEESI_SJ_NS4_8TiledMMAINS4_8MMA_AtomIJNS4_26SM100_MMA_F16BF16_2x1SM_SSISI_SI_fLi128ELi128ELNS4_4UMMA5MajorE0ELSO_0ELNSN_7ScaleInE0ELSP_0EEEEEENS4_6LayoutINS5_IJSC_SC_SC_EEENS5_IJNSA_ILi0EEESU_SU_EEEEENS5_IJNS4_10UnderscoreESX_SX_EEEEENS4_18SM100_TMA_2SM_LOADENS4_14ComposedLayoutINS4_7SwizzleILi3ELi4ELi3EEENS4_18smem_ptr_flag_bitsILi16EEENSS_INS5_IJSB_SG_EEENS5_IJSG_SC_EEEEEEEvNS4_8identityENS4_28SM100_TMA_2SM_LOAD_MULTICASTES19_vS1A_EENS_8epilogue10collective18CollectiveEpilogueINS1D_23Sm100TmaWarpSpecializedILi4ELi2ELi16ELb1ELb0EEEJNS5_IJSG_SF_SG_EEENS5_IJNSS_ISG_SC_EENSS_INS5_IJNSA_ILi16EEENSA_ILi2EEEEEENS5_IJSC_SG_EEEEEEEESI_SJ_SI_SJ_NS1D_6fusion15FusionCallbacksIS1H_NS1Q_17LinearCombinationISI_fSI_fLNS_15FloatRoundStyleE2EEES1I_S1P_JEEENS4_5SM1004TMEM4LOAD26SM100_TMEM_LOAD_32dp32b16xENS4_13SM90_TMA_LOADENS11_INS12_ILi1ELi4ELi3EEES15_NSS_INS5_IJSB_S1K_EEENS5_IJS1K_SC_EEEEEEENS4_39AutoVectorizingCopyWithAssumedAlignmentILi128EEENS4_14SM90_TMA_STOREES25_S27_S27_EEEvvEEEEvNT_6ParamsE --------------------------
	.section	.text._ZN7cutlass13device_kernelINS_4gemm6kernel13GemmUniversalIN4cute5tupleIJiiiiEEENS1_10collective13CollectiveMmaINS1_35MainloopSm100TmaUmmaWarpSpecializedILi4ELi2ELi4ENS5_IJNS4_1CILi8EEENSA_ILi1EEESC_EEEEENS5_IJNSA_ILi128EEESF_NSA_ILi64EEEEEENS_6half_tENS5_IJlSC_lEEESI_SJ_NS4_8TiledMMAINS4_8MMA_AtomIJNS4_26SM100_MMA_F16BF16_2x1SM_SSISI_SI_fLi128ELi128ELNS4_4UMMA5MajorE0ELSO_0ELNSN_7ScaleInE0ELSP_0EEEEEENS4_6LayoutINS5_IJSC_SC_SC_EEENS5_IJNSA_ILi0EEESU_SU_EEEEENS5_IJNS4_10UnderscoreESX_SX_EEEEENS4_18SM100_TMA_2SM_LOADENS4_14ComposedLayoutINS4_7SwizzleILi3ELi4ELi3EEENS4_18smem_ptr_flag_bitsILi16EEENSS_INS5_IJSB_SG_EEENS5_IJSG_SC_EEEEEEEvNS4_8identityENS4_28SM100_TMA_2SM_LOAD_MULTICASTES19_vS1A_EENS_8epilogue10collective18CollectiveEpilogueINS1D_23Sm100TmaWarpSpecializedILi4ELi2ELi16ELb1ELb0EEEJNS5_IJSG_SF_SG_EEENS5_IJNSS_ISG_SC_EENSS_INS5_IJNSA_ILi16EEENSA_ILi2EEEEEENS5_IJSC_SG_EEEEEEEESI_SJ_SI_SJ_NS1D_6fusion15FusionCallbacksIS1H_NS1Q_17LinearCombinationISI_fSI_fLNS_15FloatRoundStyleE2EEES1I_S1P_JEEENS4_5SM1004TMEM4LOAD26SM100_TMEM_LOAD_32dp32b16xENS4_13SM90_TMA_LOADENS11_INS12_ILi1ELi4ELi3EEES15_NSS_INS5_IJSB_S1K_EEENS5_IJS1K_SC_EEEEEEENS4_39AutoVectorizingCopyWithAssumedAlignmentILi128EEENS4_14SM90_TMA_STOREES25_S27_S27_EEEvvEEEEvNT_6ParamsE,"ax",@progbits
	.align	128
.text._ZN7cutlass13device_kernelINS_4gemm6kernel13GemmUniversalIN4cute5tupleIJiiiiEEENS1_10collective13CollectiveMmaINS1_35MainloopSm100TmaUmmaWarpSpecializedILi4ELi2ELi4ENS5_IJNS4_1CILi8EEENSA_ILi1EEESC_EEEEENS5_IJNSA_ILi128EEESF_NSA_ILi64EEEEEENS_6half_tENS5_IJlSC_lEEESI_SJ_NS4_8TiledMMAINS4_8MMA_AtomIJNS4_26SM100_MMA_F16BF16_2x1SM_SSISI_SI_fLi128ELi128ELNS4_4UMMA5MajorE0ELSO_0ELNSN_7ScaleInE0ELSP_0EEEEEENS4_6LayoutINS5_IJSC_SC_SC_EEENS5_IJNSA_ILi0EEESU_SU_EEEEENS5_IJNS4_10UnderscoreESX_SX_EEEEENS4_18SM100_TMA_2SM_LOADENS4_14ComposedLayoutINS4_7SwizzleILi3ELi4ELi3EEENS4_18smem_ptr_flag_bitsILi16EEENSS_INS5_IJSB_SG_EEENS5_IJSG_SC_EEEEEEEvNS4_8identityENS4_28SM100_TMA_2SM_LOAD_MULTICASTES19_vS1A_EENS_8epilogue10collective18CollectiveEpilogueINS1D_23Sm100TmaWarpSpecializedILi4ELi2ELi16ELb1ELb0EEEJNS5_IJSG_SF_SG_EEENS5_IJNSS_ISG_SC_EENSS_INS5_IJNSA_ILi16EEENSA_ILi2EEEEEENS5_IJSC_SG_EEEEEEEESI_SJ_SI_SJ_NS1D_6fusion15FusionCallbacksIS1H_NS1Q_17LinearCombinationISI_fSI_fLNS_15FloatRoundStyleE2EEES1I_S1P_JEEENS4_5SM1004TMEM4LOAD26SM100_TMEM_LOAD_32dp32b16xENS4_13SM90_TMA_LOADENS11_INS12_ILi1ELi4ELi3EEES15_NSS_INS5_IJSB_S1K_EEENS5_IJS1K_SC_EEEEEEENS4_39AutoVectorizingCopyWithAssumedAlignmentILi128EEENS4_14SM90_TMA_STOREES25_S27_S27_EEEvvEEEEvNT_6ParamsE:
        .type           _ZN7cutlass13device_kernelINS_4gemm6kernel13GemmUniversalIN4cute5tupleIJiiiiEEENS1_10collective13CollectiveMmaINS1_35MainloopSm100TmaUmmaWarpSpecializedILi4ELi2ELi4ENS5_IJNS4_1CILi8EEENSA_ILi1EEESC_EEEEENS5_IJNSA_ILi128EEESF_NSA_ILi64EEEEEENS_6half_tENS5_IJlSC_lEEESI_SJ_NS4_8TiledMMAINS4_8MMA_AtomIJNS4_26SM100_MMA_F16BF16_2x1SM_SSISI_SI_fLi128ELi128ELNS4_4UMMA5MajorE0ELSO_0ELNSN_7ScaleInE0ELSP_0EEEEEENS4_6LayoutINS5_IJSC_SC_SC_EEENS5_IJNSA_ILi0EEESU_SU_EEEEENS5_IJNS4_10UnderscoreESX_SX_EEEEENS4_18SM100_TMA_2SM_LOADENS4_14ComposedLayoutINS4_7SwizzleILi3ELi4ELi3EEENS4_18smem_ptr_flag_bitsILi16EEENSS_INS5_IJSB_SG_EEENS5_IJSG_SC_EEEEEEEvNS4_8identityENS4_28SM100_TMA_2SM_LOAD_MULTICASTES19_vS1A_EENS_8epilogue10collective18CollectiveEpilogueINS1D_23Sm100TmaWarpSpecializedILi4ELi2ELi16ELb1ELb0EEEJNS5_IJSG_SF_SG_EEENS5_IJNSS_ISG_SC_EENSS_INS5_IJNSA_ILi16EEENSA_ILi2EEEEEENS5_IJSC_SG_EEEEEEEESI_SJ_SI_SJ_NS1D_6fusion15FusionCallbacksIS1H_NS1Q_17LinearCombinationISI_fSI_fLNS_15FloatRoundStyleE2EEES1I_S1P_JEEENS4_5SM1004TMEM4LOAD26SM100_TMEM_LOAD_32dp32b16xENS4_13SM90_TMA_LOADENS11_INS12_ILi1ELi4ELi3EEES15_NSS_INS5_IJSB_S1K_EEENS5_IJS1K_SC_EEEEEEENS4_39AutoVectorizingCopyWithAssumedAlignmentILi128EEENS4_14SM90_TMA_STOREES25_S27_S27_EEEvvEEEEvNT_6ParamsE,@function
        .size           _ZN7cutlass13device_kernelINS_4gemm6kernel13GemmUniversalIN4cute5tupleIJiiiiEEENS1_10collective13CollectiveMmaINS1_35MainloopSm100TmaUmmaWarpSpecializedILi4ELi2ELi4ENS5_IJNS4_1CILi8EEENSA_ILi1EEESC_EEEEENS5_IJNSA_ILi128EEESF_NSA_ILi64EEEEEENS_6half_tENS5_IJlSC_lEEESI_SJ_NS4_8TiledMMAINS4_8MMA_AtomIJNS4_26SM100_MMA_F16BF16_2x1SM_SSISI_SI_fLi128ELi128ELNS4_4UMMA5MajorE0ELSO_0ELNSN_7ScaleInE0ELSP_0EEEEEENS4_6LayoutINS5_IJSC_SC_SC_EEENS5_IJNSA_ILi0EEESU_SU_EEEEENS5_IJNS4_10UnderscoreESX_SX_EEEEENS4_18SM100_TMA_2SM_LOADENS4_14ComposedLayoutINS4_7SwizzleILi3ELi4ELi3EEENS4_18smem_ptr_flag_bitsILi16EEENSS_INS5_IJSB_SG_EEENS5_IJSG_SC_EEEEEEEvNS4_8identityENS4_28SM100_TMA_2SM_LOAD_MULTICASTES19_vS1A_EENS_8epilogue10collective18CollectiveEpilogueINS1D_23Sm100TmaWarpSpecializedILi4ELi2ELi16ELb1ELb0EEEJNS5_IJSG_SF_SG_EEENS5_IJNSS_ISG_SC_EENSS_INS5_IJNSA_ILi16EEENSA_ILi2EEEEEENS5_IJSC_SG_EEEEEEEESI_SJ_SI_SJ_NS1D_6fusion15FusionCallbacksIS1H_NS1Q_17LinearCombinationISI_fSI_fLNS_15FloatRoundStyleE2EEES1I_S1P_JEEENS4_5SM1004TMEM4LOAD26SM100_TMEM_LOAD_32dp32b16xENS4_13SM90_TMA_LOADENS11_INS12_ILi1ELi4ELi3EEES15_NSS_INS5_IJSB_S1K_EEENS5_IJS1K_SC_EEEEEEENS4_39AutoVectorizingCopyWithAssumedAlignmentILi128EEENS4_14SM90_TMA_STOREES25_S27_S27_EEEvvEEEEvNT_6ParamsE,(.L_x_197 - _ZN7cutlass13device_kernelINS_4gemm6kernel13GemmUniversalIN4cute5tupleIJiiiiEEENS1_10collective13CollectiveMmaINS1_35MainloopSm100TmaUmmaWarpSpecializedILi4ELi2ELi4ENS5_IJNS4_1CILi8EEENSA_ILi1EEESC_EEEEENS5_IJNSA_ILi128EEESF_NSA_ILi64EEEEEENS_6half_tENS5_IJlSC_lEEESI_SJ_NS4_8TiledMMAINS4_8MMA_AtomIJNS4_26SM100_MMA_F16BF16_2x1SM_SSISI_SI_fLi128ELi128ELNS4_4UMMA5MajorE0ELSO_0ELNSN_7ScaleInE0ELSP_0EEEEEENS4_6LayoutINS5_IJSC_SC_SC_EEENS5_IJNSA_ILi0EEESU_SU_EEEEENS5_IJNS4_10UnderscoreESX_SX_EEEEENS4_18SM100_TMA_2SM_LOADENS4_14ComposedLayoutINS4_7SwizzleILi3ELi4ELi3EEENS4_18smem_ptr_flag_bitsILi16EEENSS_INS5_IJSB_SG_EEENS5_IJSG_SC_EEEEEEEvNS4_8identityENS4_28SM100_TMA_2SM_LOAD_MULTICASTES19_vS1A_EENS_8epilogue10collective18CollectiveEpilogueINS1D_23Sm100TmaWarpSpecializedILi4ELi2ELi16ELb1ELb0EEEJNS5_IJSG_SF_SG_EEENS5_IJNSS_ISG_SC_EENSS_INS5_IJNSA_ILi16EEENSA_ILi2EEEEEENS5_IJSC_SG_EEEEEEEESI_SJ_SI_SJ_NS1D_6fusion15FusionCallbacksIS1H_NS1Q_17LinearCombinationISI_fSI_fLNS_15FloatRoundStyleE2EEES1I_S1P_JEEENS4_5SM1004TMEM4LOAD26SM100_TMEM_LOAD_32dp32b16xENS4_13SM90_TMA_LOADENS11_INS12_ILi1ELi4ELi3EEES15_NSS_INS5_IJSB_S1K_EEENS5_IJS1K_SC_EEEEEEENS4_39AutoVectorizingCopyWithAssumedAlignmentILi128EEENS4_14SM90_TMA_STOREES25_S27_S27_EEEvvEEEEvNT_6ParamsE)
        .other          _ZN7cutlass13device_kernelINS_4gemm6kernel13GemmUniversalIN4cute5tupleIJiiiiEEENS1_10collective13CollectiveMmaINS1_35MainloopSm100TmaUmmaWarpSpecializedILi4ELi2ELi4ENS5_IJNS4_1CILi8EEENSA_ILi1EEESC_EEEEENS5_IJNSA_ILi128EEESF_NSA_ILi64EEEEEENS_6half_tENS5_IJlSC_lEEESI_SJ_NS4_8TiledMMAINS4_8MMA_AtomIJNS4_26SM100_MMA_F16BF16_2x1SM_SSISI_SI_fLi128ELi128ELNS4_4UMMA5MajorE0ELSO_0ELNSN_7ScaleInE0ELSP_0EEEEEENS4_6LayoutINS5_IJSC_SC_SC_EEENS5_IJNSA_ILi0EEESU_SU_EEEEENS5_IJNS4_10UnderscoreESX_SX_EEEEENS4_18SM100_TMA_2SM_LOADENS4_14ComposedLayoutINS4_7SwizzleILi3ELi4ELi3EEENS4_18smem_ptr_flag_bitsILi16EEENSS_INS5_IJSB_SG_EEENS5_IJSG_SC_EEEEEEEvNS4_8identityENS4_28SM100_TMA_2SM_LOAD_MULTICASTES19_vS1A_EENS_8epilogue10collective18CollectiveEpilogueINS1D_23Sm100TmaWarpSpecializedILi4ELi2ELi16ELb1ELb0EEEJNS5_IJSG_SF_SG_EEENS5_IJNSS_ISG_SC_EENSS_INS5_IJNSA_ILi16EEENSA_ILi2EEEEEENS5_IJSC_SG_EEEEEEEESI_SJ_SI_SJ_NS1D_6fusion15FusionCallbacksIS1H_NS1Q_17LinearCombinationISI_fSI_fLNS_15FloatRoundStyleE2EEES1I_S1P_JEEENS4_5SM1004TMEM4LOAD26SM100_TMEM_LOAD_32dp32b16xENS4_13SM90_TMA_LOADENS11_INS12_ILi1ELi4ELi3EEES15_NSS_INS5_IJSB_S1K_EEENS5_IJS1K_SC_EEEEEEENS4_39AutoVectorizingCopyWithAssumedAlignmentILi128EEENS4_14SM90_TMA_STOREES25_S27_S27_EEEvvEEEEvNT_6ParamsE,@"STO_CUDA_ENTRY STV_DEFAULT"
_ZN7cutlass13device_kernelINS_4gemm6kernel13GemmUniversalIN4cute5tupleIJiiiiEEENS1_10collective13CollectiveMmaINS1_35MainloopSm100TmaUmmaWarpSpecializedILi4ELi2ELi4ENS5_IJNS4_1CILi8EEENSA_ILi1EEESC_EEEEENS5_IJNSA_ILi128EEESF_NSA_ILi64EEEEEENS_6half_tENS5_IJlSC_lEEESI_SJ_NS4_8TiledMMAINS4_8MMA_AtomIJNS4_26SM100_MMA_F16BF16_2x1SM_SSISI_SI_fLi128ELi128ELNS4_4UMMA5MajorE0ELSO_0ELNSN_7ScaleInE0ELSP_0EEEEEENS4_6LayoutINS5_IJSC_SC_SC_EEENS5_IJNSA_ILi0EEESU_SU_EEEEENS5_IJNS4_10UnderscoreESX_SX_EEEEENS4_18SM100_TMA_2SM_LOADENS4_14ComposedLayoutINS4_7SwizzleILi3ELi4ELi3EEENS4_18smem_ptr_flag_bitsILi16EEENSS_INS5_IJSB_SG_EEENS5_IJSG_SC_EEEEEEEvNS4_8identityENS4_28SM100_TMA_2SM_LOAD_MULTICASTES19_vS1A_EENS_8epilogue10collective18CollectiveEpilogueINS1D_23Sm100TmaWarpSpecializedILi4ELi2ELi16ELb1ELb0EEEJNS5_IJSG_SF_SG_EEENS5_IJNSS_ISG_SC_EENSS_INS5_IJNSA_ILi16EEENSA_ILi2EEEEEENS5_IJSC_SG_EEEEEEEESI_SJ_SI_SJ_NS1D_6fusion15FusionCallbacksIS1H_NS1Q_17LinearCombinationISI_fSI_fLNS_15FloatRoundStyleE2EEES1I_S1P_JEEENS4_5SM1004TMEM4LOAD26SM100_TMEM_LOAD_32dp32b16xENS4_13SM90_TMA_LOADENS11_INS12_ILi1ELi4ELi3EEES15_NSS_INS5_IJSB_S1K_EEENS5_IJS1K_SC_EEEEEEENS4_39AutoVectorizingCopyWithAssumedAlignmentILi128EEENS4_14SM90_TMA_STOREES25_S27_S27_EEEvvEEEEvNT_6ParamsE:
[----:B------:R-:W1:Y:S01]  /*0000*/  LDC R1, c[0x0][0x37c] ;  /* 0x0000df00ff017b82 */ /* 0x000e620000000800 */
[----:B------:R-:W2:Y:S01]  /*0010*/  S2R R60, SR_TID.X ;  /* 0x00000000003c7919 */ /* 0x000ea20000002100 */
[----:B------:R-:W3:Y:S06]  /*0020*/  LDCU.64 UR8, c[0x0][0x890] ;  /* 0x00011200ff0877ac */ /* 0x000eec0008000a00 */
[----:B------:R-:W4:Y:S01]  /*0030*/  S2UR UR47, SR_CgaCtaId ;  /* 0x00000000002f79c3 */ /* 0x000f220000008800 */
[----:B------:R-:W-:Y:S02]  /*0040*/  PRMT R46, RZ, 0x7610, R46 ;  /* 0x00007610ff2e7816 */ /* 0x000fe4000000002e */
[----:B------:R-:W-:Y:S01]  /*0050*/  ELECT P1, URZ, PT ;  /* 0x0000000000ff782f */ /* 0x000fe20003820000 */
[----:B---3--:R-:W-:-:S04]  /*0060*/  UISETP.NE.U32.AND UP0, UPT, UR8, URZ, UPT ;  /* 0x000000ff0800728c */ /* 0x008fc8000bf05070 */
[----:B------:R-:W-:Y:S02]  /*0070*/  UISETP.NE.AND.EX UP0, UPT, UR9, URZ, UPT, UP0 ;  /* 0x000000ff0900728c */ /* 0x000fe4000bf05300 */
[----:B----4-:R-:W-:Y:S02]  /*0080*/  ULOP3.LUT UR48, UR47, 0x1, URZ, 0xc0, !UPT ;  /* 0x000000012f307892 */ /* 0x010fe4000f8ec0ff */
[----:B------:R-:W-:Y:S01]  /*0090*/  ULOP3.LUT UR49, UR47, 0x1, URZ, 0x3c, !UPT ;  /* 0x000000012f317892 */ /* 0x000fe2000f8e3cff */
[----:B--2---:R-:W-:-:S05]  /*00a0*/  SHF.R.U32.HI R47, RZ, 0x5, R60 ;  /* 0x00000005ff2f7819 */ /* 0x004fca000001163c */
[----:B------:R-:W2:Y:S02]  /*00b0*/  SHFL.IDX PT, R0, R47, RZ, 0x1f ;  /* 0x00001fff2f007589 */ /* 0x000ea400000e0000 */
[----:B--2---:R-:W-:Y:S01]  /*00c0*/  R2UR UR18, R0 ;  /* 0x00000000001272ca */ /* 0x004fe200000e0000 */
[----:B-1----:R-:W-:-:S14]  /*00d0*/  BRA.U UP0, `(.L_x_0) ;  /* 0x0000000100307547 */ /* 0x002fdc000b800000 */
[----:B------:R-:W1:Y:S02]  /*00e0*/  LDCU.64 UR4, c[0x0][0x888] ;  /* 0x00011100ff0477ac */ /* 0x000e640008000a00 */
[----:B-1----:R-:W-:-:S04]  /*00f0*/  UISETP.NE.U32.AND UP0, UPT, UR4, URZ, UPT ;  /* 0x000000ff0400728c */ /* 0x002fc8000bf05070 */
[----:B------:R-:W-:-:S09]  /*0100*/  UISETP.NE.AND.EX UP0, UPT, UR5, URZ, UPT, UP0 ;  /* 0x000000ff0500728c */ /* 0x000fd2000bf05300 */
[----:B------:R-:W-:Y:S05]  /*0110*/  BRA.U !UP0, `(.L_x_1) ;  /* 0x0000000108147547 */ /* 0x000fea000b800000 */
[----:B------:R-:W1:Y:S01]  /*0120*/  LDC.64 R2, c[0x0][0x888] ;  /* 0x00022200ff027b82 */ /* 0x000e620000000a00 */
[----:B------:R-:W1:Y:S02]  /*0130*/  LDCU.64 UR4, c[0x0][0x358] ;  /* 0x00006b00ff0477ac */ /* 0x000e640008000a00 */
[----:B-1----:R1:W5:Y:S01]  /*0140*/  LDG.E R27, desc[UR4][R2.64] ;  /* 0x00000004021b7981 */ /* 0x002362000c1e1900 */
[----:B------:R-:W-:Y:S01]  /*0150*/  HFMA2 R46, -RZ, RZ, 0, 5.9604644775390625e-08 ;  /* 0x00000001ff2e7431 */ /* 0x000fe200000001ff */
[----:B------:R-:W-:Y:S05]  /*0160*/  BRA `(.L_x_0) ;  /* 0x00000000000c7947 */ /* 0x000fea0003800000 */
.L_x_1:
[----:B------:R-:W1:Y:S01]  /*0170*/  LDCU UR4, c[0x0][0x880] ;  /* 0x00011000ff0477ac */ /* 0x000e620008000800 */
[----:B------:R-:W-:Y:S01]  /*0180*/  HFMA2 R46, -RZ, RZ, 0, 5.9604644775390625e-08 ;  /* 0x00000001ff2e7431 */ /* 0x000fe200000001ff */
[----:B-1----:R-:W-:-:S07]  /*0190*/  MOV R27, UR4 ;  /* 0x00000004001b7c02 */ /* 0x002fce0008000f00 */
.L_x_0:
[----:B------:R-:W2:Y:S02]  /*01a0*/  LDCU.64 UR4, c[0x0][0x8b0] ;  /* 0x00011600ff0477ac */ /* 0x000ea40008000a00 */
[----:B--2---:R-:W-:-:S04]  /*01b0*/  UISETP.NE.U32.AND UP0, UPT, UR4, URZ, UPT ;  /* 0x000000ff0400728c */ /* 0x004fc8000bf05070 */
[----:B------:R-:W-:-:S09]  /*01c0*/  UISETP.NE.AND.EX UP0, UPT, UR5, URZ, UPT, UP0 ;  /* 0x000000ff0500728c */ /* 0x000fd2000bf05300 */
[----:B------:R-:W-:Y:S05]  /*01d0*/  BRA.U UP0, `(.L_x_2) ;  /* 0x0000000100287547 */ /* 0x000fea000b800000 */
[----:B------:R-:W2:Y:S02]  /*01e0*/  LDCU.64 UR4, c[0x0][0x8a8] ;  /* 0x00011500ff0477ac */ /* 0x000ea40008000a00 */
[----:B--2---:R-:W-:-:S04]  /*01f0*/  UISETP.NE.U32.AND UP0, UPT, UR4, URZ, UPT ;  /* 0x000000ff0400728c */ /* 0x004fc8000bf05070 */
[----:B------:R-:W-:-:S09]  /*0200*/  UISETP.NE.AND.EX UP0, UPT, UR5, URZ, UPT, UP0 ;  /* 0x000000ff0500728c */ /* 0x000fd2000bf05300 */
[----:B------:R-:W-:Y:S05]  /*0210*/  BRA.U !UP0, `(.L_x_3) ;  /* 0x0000000108107547 */ /* 0x000fea000b800000 */
[----:B------:R-:W2:Y:S01]  /*0220*/  LDC.64 R24, c[0x0][0x8a8] ;  /* 0x00022a00ff187b82 */ /* 0x000ea20000000a00 */
[----:B------:R-:W2:Y:S02]  /*0230*/  LDCU.64 UR4, c[0x0][0x358] ;  /* 0x00006b00ff0477ac */ /* 0x000ea40008000a00 */
[----:B--2---:R2:W5:Y:S01]  /*0240*/  LDG.E R24, desc[UR4][R24.64] ;  /* 0x0000000418187981 */ /* 0x004562000c1e1900 */
[----:B------:R-:W-:Y:S05]  /*0250*/  BRA `(.L_x_2) ;  /* 0x0000000000087947 */ /* 0x000fea0003800000 */
.L_x_3:
[----:B------:R-:W2:Y:S02]  /*0260*/  LDCU UR4, c[0x0][0x8a0] ;  /* 0x00011400ff0477ac */ /* 0x000ea40008000800 */
[----:B--2---:R-:W-:Y:S02]  /*0270*/  MOV R24, UR4 ;  /* 0x0000000400187c02 */ /* 0x004fe40008000f00 */
.L_x_2:
[----:B------:R-:W-:Y:S01]  /*0280*/  IMAD.U32 R0, RZ, RZ, UR18 ;  /* 0x00000012ff007e24 */ /* 0x000fe2000f8e00ff */
[----:B------:R-:W-:Y:S04]  /*0290*/  BSSY.RECONVERGENT B0, `(.L_x_4) ;  /* 0x000000c000007945 */ /* 0x000fe80003800200 */
[C---:B------:R-:W-:Y:S02]  /*02a0*/  ISETP.NE.OR P2, PT, R0.reuse, 0x1, !P1 ;  /* 0x000000010000780c */ /* 0x040fe40004f45670 */
[----:B------:R-:W-:-:S11]  /*02b0*/  ISETP.NE.OR P0, PT, R0, 0x3, !P1 ;  /* 0x000000030000780c */ /* 0x000fd60004f05670 */
[----:B------:R-:W-:Y:S05]  /*02c0*/  @P2 BRA `(.L_x_5) ;  /* 0x0000000000202947 */ /* 0x000fea0003800000 */
[----:B------:R-:W3:Y:S02]  /*02d0*/  LDCU.64 UR4, c[0x0][0x348] ;  /* 0x00006900ff0477ac */ /* 0x000ee40008000a00 */
[----:B---3--:R-:W-:Y:S02]  /*02e0*/  UIADD3 UR6, UP1, UPT, UR4, 0x80, URZ ;  /* 0x0000008004067890 */ /* 0x008fe4000ff3e0ff */
[----:B------:R-:W-:Y:S02]  /*02f0*/  UIADD3 UR4, UP0, UPT, UR4, 0x180, URZ ;  /* 0x0000018004047890 */ /* 0x000fe4000ff1e0ff */
[----:B------:R-:W-:Y:S02]  /*0300*/  UIADD3.X UR7, UPT, UPT, URZ, UR5, URZ, UP1, !UPT ;  /* 0x00000005ff077290 */ /* 0x000fe40008ffe4ff */
[----:B------:R-:W-:-:S07]  /*0310*/  UIADD3.X UR5, UPT, UPT, URZ, UR5, URZ, UP0, !UPT ;  /* 0x00000005ff057290 */ /* 0x000fce00087fe4ff */
[----:B------:R3:W-:Y:S02]  /*0320*/  UTMACCTL.PF [UR6] ;  /* 0x00000000060079b9 */ /* 0x0007e40008040000 */
[----:B------:R3:W-:Y:S02]  /*0330*/  UTMACCTL.PF [UR4] ;  /* 0x00000000040079b9 */ /* 0x0007e40008040000 */
[----:B---3--:R-:W-:Y:S01]  /*0340*/  NOP ;  /* 0x0000000000007918 */ /* 0x008fe20000000000 */
.L_x_5:
[----:B------:R-:W-:Y:S05]  /*0350*/  BSYNC.RECONVERGENT B0 ;  /* 0x0000000000007941 */ /* 0x000fea0003800200 */
.L_x_4:
[----:B------:R-:W-:Y:S04]  /*0360*/  BSSY.RECONVERGENT B0, `(.L_x_6) ;  /* 0x000000a000007945 */ /* 0x000fe80003800200 */
        /* <DEDUP_REMOVED lines=9> */
.L_x_7:
[----:B------:R-:W-:Y:S05]  /*0400*/  BSYNC.RECONVERGENT B0 ;  /* 0x0000000000007941 */ /* 0x000fea0003800200 */
.L_x_6:
[----:B------:R-:W3:Y:S01]  /*0410*/  LDCU.64 UR4, c[0x0][0x888] ;  /* 0x00011100ff0477ac */ /* 0x000ee20008000a00 */
[----:B------:R-:W-:Y:S02]  /*0420*/  UISETP.EQ.U32.AND UP2, UPT, UR8, URZ, UPT ;  /* 0x000000ff0800728c */ /* 0x000fe4000bf42070 */
[----:B------:R-:W-:Y:S02]  /*0430*/  UPLOP3.LUT UP4, UPT, UPT, UPT, UPT, 0x80, 0x8 ;  /* 0x000000000008789c */ /* 0x000fe40003f8f070 */
[----:B---3--:R-:W-:-:S04]  /*0440*/  UISETP.NE.U32.AND UP0, UPT, UR4, URZ, UPT ;  /* 0x000000ff0400728c */ /* 0x008fc8000bf05070 */
[----:B------:R-:W-:-:S04]  /*0450*/  UISETP.NE.AND.EX UP1, UPT, UR5, URZ, UPT, UP0 ;  /* 0x000000ff0500728c */ /* 0x000fc8000bf25300 */
[----:B------:R-:W-:-:S04]  /*0460*/  UISETP.EQ.OR.EX UP3, UPT, UR9, URZ, !UP1, UP2 ;  /* 0x000000ff0900728c */ /* 0x000fc8000cf62720 */
[----:B------:R-:W-:-:S06]  /*0470*/  UP2UR UR4, UPR, URZ, 0x8 ;  /* 0x00000008ff047883 */ /* 0x000fcc0008000000 */
[----:B------:R-:W-:Y:S01]  /*0480*/  MOV R51, UR4 ;  /* 0x0000000400337c02 */ /* 0x000fe20008000f00 */
[----:B------:R-:W-:Y:S06]  /*0490*/  BRA.U !UP3, `(.L_x_8) ;  /* 0x000000010b207547 */ /* 0x000fec000b800000 */
[----:B------:R-:W-:Y:S01]  /*04a0*/  UISETP.NE.U32.AND UP2, UPT, UR8, URZ, UPT ;  /* 0x000000ff0800728c */ /* 0x000fe2000bf45070 */
[----:B-----5:R-:W-:Y:S01]  /*04b0*/  FSETP.NEU.AND P0, PT, R27, RZ, PT ;  /* 0x000000ff1b00720b */ /* 0x020fe20003f0d000 */
[----:B------:R-:W-:Y:S02]  /*04c0*/  USEL UR4, URZ, 0xffffffff, UP1 ;  /* 0xffffffffff047887 */ /* 0x000fe40008800000 */
[----:B------:R-:W-:-:S10]  /*04d0*/  UISETP.NE.AND.EX UP2, UPT, UR9, URZ, UPT, UP2 ;  /* 0x000000ff0900728c */ /* 0x000fd4000bf45320 */
[----:B------:R-:W-:Y:S01]  /*04e0*/  VOTEU.ANY UP0, P0 ;  /* 0x0000000000ff7886 */ /* 0x000fe20000000100 */
[----:B------:R-:W-:-:S04]  /*04f0*/  @!UP2 USEL UR4, URZ, 0xffffffff, UP0 ;  /* 0xffffffffff04a887 */ /* 0x000fc80008000000 */
[----:B------:R-:W-:-:S04]  /*0500*/  ULOP3.LUT UR4, UR4, 0x1, URZ, 0xc0, !UPT ;  /* 0x0000000104047892 */ /* 0x000fc8000f8ec0ff */
[----:B------:R-:W-:-:S11]  /*0510*/  UISETP.NE.U32.AND UP4, UPT, UR4, 0x1, UPT ;  /* 0x000000010400788c */ /* 0x000fd6000bf85070 */
.L_x_8:
[----:B------:R-:W3:Y:S01]  /*0520*/  SHFL.IDX PT, R0, R47, RZ, 0x1f ;  /* 0x00001fff2f007589 */ /* 0x000ee200000e0000 */
[----:B------:R-:W-:-:S04]  /*0530*/  UISETP.NE.AND UP0, UPT, UR18, 0x2, UPT ;  /* 0x000000021200788c */ /* 0x000fc8000bf05270 */
[----:B------:R-:W-:Y:S02]  /*0540*/  UISETP.EQ.AND UP2, UPT, UR48, URZ, !UP0 ;  /* 0x000000ff3000728c */ /* 0x000fe4000c742270 */
[----:B------:R-:W-:-:S04]  /*0550*/  USEL UR55, URZ, 0x1, UP0 ;  /* 0x00000001ff377887 */ /* 0x000fc80008000000 */
[----:B------:R-:W-:Y:S02]  /*0560*/  PLOP3.LUT P3, PT, P1, PT, UP2, 0x80, 0x8 ;  /* 0x000000000008781c */ /* 0x000fe40000f6f028 */
[----:B---3--:R-:W-:-:S13]  /*0570*/  ISETP.NE.AND P0, PT, R0, RZ, PT ;  /* 0x000000ff0000720c */ /* 0x008fda0003f05270 */
[----:B------:R-:W-:Y:S05]  /*0580*/  @P0 BRA `(.L_x_9) ;  /* 0x0000000000540947 */ /* 0x000fea0003800000 */
[----:B------:R-:W-:Y:S01]  /*0590*/  UMOV UR4, 0x400 ;  /* 0x0000040000047882 */ /* 0x000fe20000000000 */
[----:B------:R-:W-:Y:S01]  /*05a0*/  UMOV UR8, 0x1 ;  /* 0x0000000100087882 */ /* 0x000fe20000000000 */
[----:B------:R-:W-:Y:S01]  /*05b0*/  UMOV UR6, 0x4 ;  /* 0x0000000400067882 */ /* 0x000fe20000000000 */
[----:B------:R-:W-:Y:S02]  /*05c0*/  ULEA UR4, UR47, UR4, 0x18 ;  /* 0x000000042f047291 */ /* 0x000fe4000f8ec0ff */
[----:B------:R-:W-:-:S04]  /*05d0*/  UIADD3 UR8, UPT, UPT, -UR8, 0x100000, URZ ;  /* 0x0010000008087890 */ /* 0x000fc8000fffe1ff */
[----:B------:R-:W-:Y:S02]  /*05e0*/  USHF.L.U32 UR9, UR8, 0xb, URZ ;  /* 0x0000000b08097899 */ /* 0x000fe400080006ff */
[----:B------:R-:W-:Y:S02]  /*05f0*/  USHF.L.U32 UR8, UR8, 0x1, URZ ;  /* 0x0000000108087899 */ /* 0x000fe400080006ff */
[----:B------:R-:W-:-:S04]  /*0600*/  UIADD3 UR6, UPT, UPT, -UR6, 0x100000, URZ ;  /* 0x0010000006067890 */ /* 0x000fc8000fffe1ff */
[----:B------:R-:W-:Y:S02]  /*0610*/  USHF.L.U32 UR7, UR6, 0xb, URZ ;  /* 0x0000000b06077899 */ /* 0x000fe400080006ff */
[----:B------:R-:W-:Y:S01]  /*0620*/  USHF.L.U32 UR6, UR6, 0x1, URZ ;  /* 0x0000000106067899 */ /* 0x000fe200080006ff */
[----:B------:R-:W-:Y:S01]  /*0630*/  ELECT P0, URZ, PT ;  /* 0x0000000000ff782f */ /* 0x000fe20003800000 */
[----:B------:R-:W3:Y:S02]  /*0640*/  FENCE.VIEW.ASYNC.S ;  /* 0x00000000000073c6 */ /* 0x000ee40000000000 */
[----:B---3--:R3:W4:Y:S08]  /*0650*/  SYNCS.EXCH.64 URZ, [UR4], UR8 ;  /* 0x0000000804ff75b2 */ /* 0x0087300008000100 */
[----:B------:R3:W1:Y:S01]  /*0660*/  SYNCS.EXCH.64 URZ, [UR4+0x20], UR6 ;  /* 0x0000200604ff75b2 */ /* 0x0006620008000100 */
[----:B------:R3:W1:Y:S01]  /*0670*/  SYNCS.EXCH.64 URZ, [UR4+0x8], UR8 ;  /* 0x0000080804ff75b2 */ /* 0x0006620008000100 */
[----:B------:R3:W1:Y:S01]  /*0680*/  SYNCS.EXCH.64 URZ, [UR4+0x28], UR6 ;  /* 0x0000280604ff75b2 */ /* 0x0006620008000100 */
[----:B------:R3:W1:Y:S01]  /*0690*/  SYNCS.EXCH.64 URZ, [UR4+0x10], UR8 ;  /* 0x0000100804ff75b2 */ /* 0x0006620008000100 */
[----:B------:R3:W1:Y:S01]  /*06a0*/  SYNCS.EXCH.64 URZ, [UR4+0x30], UR6 ;  /* 0x0000300604ff75b2 */ /* 0x0006620008000100 */
[----:B------:R3:W1:Y:S01]  /*06b0*/  SYNCS.EXCH.64 URZ, [UR4+0x18], UR8 ;  /* 0x0000180804ff75b2 */ /* 0x0006620008000100 */
[----:B------:R3:W1:Y:S01]  /*06c0*/  SYNCS.EXCH.64 URZ, [UR4+0x38], UR6 ;  /* 0x0000380604ff75b2 */ /* 0x0006620008000100 */
[----:B------:R-:W-:Y:S01]  /*06d0*/  NOP ;  /* 0x0000000000007918 */ /* 0x000fe20000000000 */
.L_x_9:
[----:B------:R-:W2:Y:S01]  /*06e0*/  SHFL.IDX PT, R0, R47, RZ, 0x1f ;  /* 0x00001fff2f007589 */ /* 0x000ea200000e0000 */
[----:B------:R-:W-:Y:S01]  /*06f0*/  NOP ;  /* 0x0000000000007918 */ /* 0x000fe20000000000 */
[----:B--2---:R-:W-:-:S13]  /*0700*/  ISETP.NE.AND P0, PT, R0, 0x1, PT ;  /* 0x000000010000780c */ /* 0x004fda0003f05270 */
[----:B------:R-:W-:Y:S05]  /*0710*/  @P0 BRA `(.L_x_10) ;  /* 0x0000000000540947 */ /* 0x000fea0003800000 */
[----:B---3--:R-:W-:Y:S01]  /*0720*/  UMOV UR4, 0x400 ;  /* 0x0000040000047882 */ /* 0x008fe20000000000 */
        /* <DEDUP_REMOVED lines=10> */
[----:B------:R-:W2:Y:S02]  /*07d0*/  FENCE.VIEW.ASYNC.S ;  /* 0x00000000000073c6 */ /* 0x000ea40000000000 */
[----:B--2---:R2:W3:Y:S08]  /*07e0*/  SYNCS.EXCH.64 URZ, [UR4+0x40], UR8 ;  /* 0x0000400804ff75b2 */ /* 0x0044f00008000100 */
        /* <DEDUP_REMOVED lines=8> */
.L_x_10:
[----:B------:R-:W4:Y:S01]  /*0870*/  SHFL.IDX PT, R0, R47, RZ, 0x1f ;  /* 0x00001fff2f007589 */ /* 0x000f2200000e0000 */
[----:B------:R-:W-:Y:S01]  /*0880*/  NOP ;  /* 0x0000000000007918 */ /* 0x000fe20000000000 */
[----:B----4-:R-:W-:-:S13]  /*0890*/  ISETP.NE.AND P0, PT, R0, 0x3, PT ;  /* 0x000000030000780c */ /* 0x010fda0003f05270 */
[----:B------:R-:W-:Y:S05]  /*08a0*/  @P0 BRA `(.L_x_11) ;  /* 0x00000000002c0947 */ /* 0x000fea0003800000 */
[----:B--23--:R-:W-:Y:S01]  /*08b0*/  UMOV UR6, 0x400 ;  /* 0x0000040000067882 */ /* 0x00cfe20000000000 */
[----:B------:R-:W-:Y:S01]  /*08c0*/  UMOV UR4, 0x20 ;  /* 0x0000002000047882 */ /* 0x000fe20000000000 */
[----:B------:R-:W-:Y:S02]  /*08d0*/  ULEA UR6, UR47, UR6, 0x18 ;  /* 0x000000062f067291 */ /* 0x000fe4000f8ec0ff */
[----:B------:R-:W-:-:S04]  /*08e0*/  UIADD3 UR4, UPT, UPT, -UR4, 0x100000, URZ ;  /* 0x0010000004047890 */ /* 0x000fc8000fffe1ff */
[----:B------:R-:W-:Y:S02]  /*08f0*/  USHF.L.U32 UR5, UR4, 0xb, URZ ;  /* 0x0000000b04057899 */ /* 0x000fe400080006ff */
[----:B------:R-:W-:Y:S01]  /*0900*/  USHF.L.U32 UR4, UR4, 0x1, URZ ;  /* 0x0000000104047899 */ /* 0x000fe200080006ff */
[----:B------:R-:W-:Y:S01]  /*0910*/  ELECT P0, URZ, PT ;  /* 0x0000000000ff782f */ /* 0x000fe20003800000 */
[----:B------:R-:W2:Y:S10]  /*0920*/  FENCE.VIEW.ASYNC.S ;  /* 0x00000000000073c6 */ /* 0x000eb40000000000 */
[----:B--2---:R4:W2:Y:S01]  /*0930*/  SYNCS.EXCH.64 URZ, [UR6+0x80], UR4 ;  /* 0x0000800406ff75b2 */ /* 0x0048a20008000100 */
[----:B------:R4:W3:Y:S02]  /*0940*/  SYNCS.EXCH.64 URZ, [UR6+0x88], UR4 ;  /* 0x0000880406ff75b2 */ /* 0x0008e40008000100 */
[----:B----4-:R-:W-:Y:S01]  /*0950*/  NOP ;  /* 0x0000000000007918 */ /* 0x010fe20000000000 */
.L_x_11:
[----:B------:R-:W4:Y:S01]  /*0960*/  SHFL.IDX PT, R0, R47, RZ, 0x1f ;  /* 0x00001fff2f007589 */ /* 0x000f2200000e0000 */
[----:B------:R-:W-:Y:S01]  /*0970*/  NOP ;  /* 0x0000000000007918 */ /* 0x000fe20000000000 */
[----:B----4-:R-:W-:-:S13]  /*0980*/  ISETP.NE.AND P0, PT, R0, 0x4, PT ;  /* 0x000000040000780c */ /* 0x010fda0003f05270 */
[----:B------:R-:W-:Y:S05]  /*0990*/  @P0 BRA `(.L_x_12) ;  /* 0x0000000000480947 */ /* 0x000fea0003800000 */
[----:B--23--:R-:W-:Y:S01]  /*09a0*/  UMOV UR4, 0x720 ;  /* 0x0000072000047882 */ /* 0x00cfe20000000000 */
[----:B------:R-:W-:Y:S01]  /*09b0*/  UMOV UR6, 0x400 ;  /* 0x0000040000067882 */ /* 0x000fe20000000000 */
[----:B------:R-:W-:Y:S01]  /*09c0*/  USEL UR4, UR4, 0x620, UP4 ;  /* 0x0000062004047887 */ /* 0x000fe2000a000000 */
        /* <DEDUP_REMOVED lines=10> */
[----:B--2---:R4:W2:Y:S08]  /*0a70*/  SYNCS.EXCH.64 URZ, [UR6+0x90], UR8 ;  /* 0x0000900806ff75b2 */ /* 0x0048b00008000100 */
[----:B------:R4:W3:Y:S01]  /*0a80*/  SYNCS.EXCH.64 URZ, [UR6+0xa0], UR4 ;  /* 0x0000a00406ff75b2 */ /* 0x0008e20008000100 */
[----:B------:R4:W1:Y:S01]  /*0a90*/  SYNCS.EXCH.64 URZ, [UR6+0x98], UR8 ;  /* 0x0000980806ff75b2 */ /* 0x0008620008000100 */
[----:B------:R4:W1:Y:S02]  /*0aa0*/  SYNCS.EXCH.64 URZ, [UR6+0xa8], UR4 ;  /* 0x0000a80406ff75b2 */ /* 0x0008640008000100 */
[----:B----4-:R-:W-:Y:S01]  /*0ab0*/  NOP ;  /* 0x0000000000007918 */ /* 0x010fe20000000000 */
.L_x_12:
[----:B------:R-:W4:Y:S01]  /*0ac0*/  SHFL.IDX PT, R0, R47, RZ, 0x1f ;  /* 0x00001fff2f007589 */ /* 0x000f2200000e0000 */
[----:B------:R-:W-:Y:S01]  /*0ad0*/  NOP ;  /* 0x0000000000007918 */ /* 0x000fe20000000000 */
[----:B----4-:R-:W-:-:S13]  /*0ae0*/  ISETP.NE.AND P0, PT, R0, 0x5, PT ;  /* 0x000000050000780c */ /* 0x010fda0003f05270 */
[----:B------:R-:W-:Y:S05]  /*0af0*/  @P0 BRA `(.L_x_13) ;  /* 0x0000000000540947 */ /* 0x000fea0003800000 */
[----:B--23--:R-:W-:Y:S01]  /*0b00*/  UMOV UR4, 0x400 ;  /* 0x0000040000047882 */ /* 0x00cfe20000000000 */
        /* <DEDUP_REMOVED lines=14> */
[----:B------:R4:W1:Y:S01]  /*0bf0*/  SYNCS.EXCH.64 URZ, [UR4+0xd8], UR8 ;  /* 0x0000d80804ff75b2 */ /* 0x0008620008000100 */
[----:B------:R4:W1:Y:S01]  /*0c00*/  SYNCS.EXCH.64 URZ, [UR4+0xc0], UR6 ;  /* 0x0000c00604ff75b2 */ /* 0x0008620008000100 */
[----:B------:R4:W1:Y:S01]  /*0c10*/  SYNCS.EXCH.64 URZ, [UR4+0xe0], UR8 ;  /* 0x0000e00804ff75b2 */ /* 0x0008620008000100 */
[----:B------:R4:W1:Y:S01]  /*0c20*/  SYNCS.EXCH.64 URZ, [UR4+0xc8], UR6 ;  /* 0x0000c80604ff75b2 */ /* 0x0008620008000100 */
[----:B------:R4:W1:Y:S02]  /*0c30*/  SYNCS.EXCH.64 URZ, [UR4+0xe8], UR8 ;  /* 0x0000e80804ff75b2 */ /* 0x0008640008000100 */
[----:B----4-:R-:W-:Y:S01]  /*0c40*/  NOP ;  /* 0x0000000000007918 */ /* 0x010fe20000000000 */
.L_x_13:
[----:B------:R-:W4:Y:S01]  /*0c50*/  SHFL.IDX PT, R0, R47, RZ, 0x1f ;  /* 0x00001fff2f007589 */ /* 0x000f2200000e0000 */
[----:B------:R-:W-:Y:S01]  /*0c60*/  ISETP.NE.OR P1, PT, RZ, UR18, !P1 ;  /* 0x00000012ff007c0c */ /* 0x000fe2000cf25670 */
        /* <DEDUP_REMOVED lines=12> */
[----:B------:R4:W3:Y:S01]  /*0d30*/  SYNCS.EXCH.64 URZ, [UR4+0x100], UR6 ;  /* 0x0001000604ff75b2 */ /* 0x0008e20008000100 */
[----:B------:R4:W1:Y:S01]  /*0d40*/  SYNCS.EXCH.64 URZ, [UR4+0xf8], UR6 ;  /* 0x0000f80604ff75b2 */ /* 0x0008620008000100 */
[----:B------:R4:W1:Y:S02]  /*0d50*/  SYNCS.EXCH.64 URZ, [UR4+0x108], UR6 ;  /* 0x0001080604ff75b2 */ /* 0x0008640008000100 */
[----:B----4-:R-:W-:Y:S01]  /*0d60*/  NOP ;  /* 0x0000000000007918 */ /* 0x010fe20000000000 */
.L_x_14:
[----:B------:R-:W-:Y:S01]  /*0d70*/  VOTEU.ALL UP0, P1 ;  /* 0x0000000000ff7886 */ /* 0x000fe20000800000 */
[----:B--23--:R-:W-:Y:S01]  /*0d80*/  UMOV UR4, 0x20 ;  /* 0x0000002000047882 */ /* 0x00cfe20000000000 */
[----:B------:R-:W2:Y:S01]  /*0d90*/  LDCU UR7, c[0x0][0x36c] ;  /* 0x00006d80ff0777ac */ /* 0x000ea20008000800 */
[----:B------:R-:W-:Y:S01]  /*0da0*/  NOP ;  /* 0x0000000000007918 */ /* 0x000fe20000000000 */
[----:B------:R-:W-:Y:S01]  /*0db0*/  LOP3.LUT R0, R60, 0x1f, RZ, 0xc0, !PT ;  /* 0x0000001f3c007812 */ /* 0x000fe200078ec0ff */
[----:B------:R-:W-:Y:S01]  /*0dc0*/  @!UP0 UMOV UR6, 0x400 ;  /* 0x0000040000068882 */ /* 0x000fe20000000000 */
[----:B------:R-:W-:-:S04]  /*0dd0*/  @!UP0 UIADD3 UR4, UPT, UPT, -UR4, 0x100000, URZ ;  /* 0x0010000004048890 */ /* 0x000fc8000fffe1ff */
[----:B------:R-:W-:Y:S02]  /*0de0*/  @!UP0 USHF.L.U32 UR5, UR4, 0xb, URZ ;  /* 0x0000000b04058899 */ /* 0x000fe400080006ff */
[----:B------:R-:W-:Y:S02]  /*0df0*/  @!UP0 USHF.L.U32 UR4, UR4, 0x1, URZ ;  /* 0x0000000104048899 */ /* 0x000fe400080006ff */
[----:B------:R-:W-:Y:S01]  /*0e00*/  @!UP0 ULEA UR6, UR47, UR6, 0x18 ;  /* 0x000000062f068291 */ /* 0x000fe2000f8ec0ff */
[----:B------:R-:W-:Y:S01]  /*0e10*/  VOTEU.ALL UP0, P1 ;  /* 0x0000000000ff7886 */ /* 0x000fe20000800000 */
[----:B------:R-:W-:Y:S02]  /*0e20*/  UISETP.NE.AND UP5, UPT, UR18, URZ, UPT ;  /* 0x000000ff1200728c */ /* 0x000fe4000bfa5270 */
[----:B--2---:R-:W-:Y:S01]  /*0e30*/  UISETP.EQ.U32.AND UP6, UPT, UR7, 0x1, UPT ;  /* 0x000000010700788c */ /* 0x004fe2000bfc2070 */
[----:B------:R-:W2:Y:S07]  /*0e40*/  FENCE.VIEW.ASYNC.S ;  /* 0x00000000000073c6 */ /* 0x000eae0000000000 */
[----:B--2---:R2:W3:Y:S01]  /*0e50*/  @!UP0 SYNCS.EXCH.64 URZ, [UR6+0x110], UR4 ;  /* 0x0001100406ff85b2 */ /* 0x0044e20008000100 */
[----:B------:R-:W-:Y:S05]  /*0e60*/  BRA.U !UP6, `(.L_x_15) ;  /* 0x000000010e087547 */ /* 0x000fea000b800000 */
[----:B-1-3--:R-:W-:Y:S01]  /*0e70*/  UCGABAR_ARV ;  /* 0x00000000000079c7 */ /* 0x00afe20008000000 */
[----:B------:R-:W-:Y:S05]  /*0e80*/  BRA `(.L_x_16) ;  /* 0x0000000000047947 */ /* 0x000fea0003800000 */
.L_x_15:
[----:B-1-3--:R-:W-:Y:S01]  /*0e90*/  NOP ;  /* 0x0000000000007918 */ /* 0x00afe20000000000 */
.L_x_16:
[----:B------:R-:W1:Y:S01]  /*0ea0*/  S2UR UR31, SR_CTAID.X ;  /* 0x00000000001f79c3 */ /* 0x000e620000002500 */
[----:B------:R-:W-:-:S05]  /*0eb0*/  CS2R.32 R50, SR_CgaSize ;  /* 0x0000000000327805 */ /* 0x000fca0000008a00 */
[----:B------:R-:W-:-:S05]  /*0ec0*/  IMAD R50, R50, -0xa0, RZ ;  /* 0xffffff6032327824 */ /* 0x000fca00078e02ff */
[----:B--2---:R-:W-:-:S14]  /*0ed0*/  R2UR UR5, R50 ;  /* 0x00000000320572ca */ /* 0x004fdc00000e0000 */
[----:B------:R-:W2:Y:S01]  /*0ee0*/  LDCU UR5, c[0x0][UR5+0x2b0] ;  /* 0x00005600050577ac */ /* 0x000ea20008000800 */
[----:B------:R-:W-:-:S05]  /*0ef0*/  CS2R.32 R50, SR_CgaSize ;  /* 0x0000000000327805 */ /* 0x000fca0000008a00 */
[----:B------:R-:W-:-:S05]  /*0f00*/  IMAD R50, R50, -0xa0, RZ ;  /* 0xffffff6032327824 */ /* 0x000fca00078e02ff */
[----:B------:R-:W-:-:S14]  /*0f10*/  R2UR UR4, R50 ;  /* 0x00000000320472ca */ /* 0x000fdc00000e0000 */
[----:B------:R-:W3:Y:S01]  /*0f20*/  LDCU UR4, c[0x0][UR4+0x2b4] ;  /* 0x00005680040477ac */ /* 0x000ee20008000800 */
[----:B------:R-:W4:Y:S01]  /*0f30*/  S2UR UR30, SR_CTAID.Y ;  /* 0x00000000001e79c3 */ /* 0x000f220000002600 */
[----:B------:R-:W-:-:S05]  /*0f40*/  CS2R.32 R50, SR_CgaSize ;  /* 0x0000000000327805 */ /* 0x000fca0000008a00 */
[----:B------:R-:W-:-:S05]  /*0f50*/  IMAD R50, R50, -0xa0, RZ ;  /* 0xffffff6032327824 */ /* 0x000fca00078e02ff */
[----:B------:R-:W-:-:S14]  /*0f60*/  R2UR UR7, R50 ;  /* 0x00000000320772ca */ /* 0x000fdc00000e0000 */
[----:B------:R-:W3:Y:S01]  /*0f70*/  LDCU UR7, c[0x0][UR7+0x2a4] ;  /* 0x00005480070777ac */ /* 0x000ee20008000800 */
[----:B------:R-:W-:-:S05]  /*0f80*/  CS2R.32 R50, SR_CgaSize ;  /* 0x0000000000327805 */ /* 0x000fca0000008a00 */
[----:B------:R-:W-:-:S05]  /*0f90*/  IMAD R50, R50, -0xa0, RZ ;  /* 0xffffff6032327824 */ /* 0x000fca00078e02ff */
[----:B------:R-:W-:-:S14]  /*0fa0*/  R2UR UR63, R50 ;  /* 0x00000000323f72ca */ /* 0x000fdc00000e0000 */
[----:B------:R-:W3:Y:S01]  /*0fb0*/  LDCU UR63, c[0x0][UR63+0x2a0] ;  /* 0x000054003f3f77ac */ /* 0x000ee20008000800 */
[----:B------:R-:W-:Y:S01]  /*0fc0*/  UISETP.GT.U32.AND UP0, UPT, UR48, 0xffff, UPT ;  /* 0x0000ffff3000788c */ /* 0x000fe2000bf04070 */
[----:B------:R-:W3:Y:S01]  /*0fd0*/  LDCU UR19, c[0x0][0xb24] ;  /* 0x00016480ff1377ac */ /* 0x000ee20008000800 */
[----:B------:R-:W3:Y:S01]  /*0fe0*/  LDCU UR45, c[0x0][0xb24] ;  /* 0x00016480ff2d77ac */ /* 0x000ee20008000800 */
[----:B-1----:R-:W-:Y:S01]  /*0ff0*/  I2FP.F32.U32 R3, UR31 ;  /* 0x0000001f00037c45 */ /* 0x002fe20008201000 */
[----:B------:R-:W1:Y:S04]  /*1000*/  LDCU UR23, c[0x0][0xb30] ;  /* 0x00016600ff1777ac */ /* 0x000e680008000800 */
[----:B--2---:R-:W-:Y:S01]  /*1010*/  FMUL R3, R3, UR5 ;  /* 0x0000000503037c20 */ /* 0x004fe20008400000 */
[----:B------:R-:W-:Y:S01]  /*1020*/  USHF.L.U32 UR24, UR47, 0x9, URZ ;  /* 0x000000092f187899 */ /* 0x000fe200080006ff */
[----:B----4-:R-:W-:Y:S01]  /*1030*/  I2FP.F32.U32 R2, UR30 ;  /* 0x0000001e00027c45 */ /* 0x010fe20008201000 */
[----:B------:R-:W-:-:S03]  /*1040*/  USHF.L.U32 UR46, UR31, 0x6, URZ ;  /* 0x000000061f2e7899 */ /* 0x000fc600080006ff */
[----:B------:R-:W2:Y:S01]  /*1050*/  F2I.U32.TRUNC.NTZ R3, R3 ;  /* 0x0000000300037305 */ /* 0x000ea2000020f000 */
[----:B------:R-:W-:Y:S01]  /*1060*/  USEL UR21, UR48, 0xffff, !UP0 ;  /* 0x0000ffff30157887 */ /* 0x000fe2000c000000 */
[----:B---3--:R-:W-:-:S06]  /*1070*/  FMUL R2, R2, UR4 ;  /* 0x0000000402027c20 */ /* 0x008fcc0008400000 */
[----:B------:R-:W3:Y:S01]  /*1080*/  F2I.U32.TRUNC.NTZ R2, R2 ;  /* 0x0000000200027305 */ /* 0x000ee2000020f000 */
[----:B--2---:R-:W-:Y:S02]  /*1090*/  R2UR UR4, R3 ;  /* 0x00000000030472ca */ /* 0x004fe400000e0000 */
[----:B------:R-:W-:Y:S02]  /*10a0*/  PRMT R3, RZ, 0x7610, R3 ;  /* 0x00007610ff037816 */ /* 0x000fe40000000003 */
[----:B---3--:R-:W-:Y:S02]  /*10b0*/  R2UR UR6, R2 ;  /* 0x00000000020672ca */ /* 0x008fe400000e0000 */
[----:B------:R-:W-:-:S07]  /*10c0*/  PRMT R2, RZ, 0x7610, R2 ;  /* 0x00007610ff027816 */ /* 0x000fce0000000002 */
[----:B------:R-:W-:-:S04]  /*10d0*/  UIADD3 UR5, UPT, UPT, -UR4, URZ, URZ ;  /* 0x000000ff04057290 */ /* 0x000fc8000fffe1ff */
[----:B------:R-:W-:Y:S02]  /*10e0*/  UIMAD UR63, UR63, UR5, UR31 ;  /* 0x000000053f3f72a4 */ /* 0x000fe4000f8e021f */
[----:B------:R-:W-:-:S04]  /*10f0*/  UIADD3 UR4, UPT, UPT, -UR6, URZ, URZ ;  /* 0x000000ff06047290 */ /* 0x000fc8000fffe1ff */
[----:B------:R-:W-:-:S06]  /*1100*/  UIMAD UR4, UR7, UR4, UR30 ;  /* 0x00000004070472a4 */ /* 0x000fcc000f8e021e */
[----:B------:R-:W-:Y:S01]  /*1110*/  IMAD.U32 R50, RZ, RZ, UR4 ;  /* 0x00000004ff327e24 */ /* 0x000fe2000f8e00ff */
[----:B-1----:R-:W-:Y:S06]  /*1120*/  BRA.U UP5, `(.L_x_17) ;  /* 0x0000000105687547 */ /* 0x002fec000b800000 */
[----:B------:R-:W-:Y:S01]  /*1130*/  R2UR UR4, R50 ;  /* 0x00000000320472ca */ /* 0x000fe200000e0000 */
[----:B------:R-:W-:-:S12]  /*1140*/  ULOP3.LUT UR5, UR63, 0x4, URZ, 0x3c, !UPT ;  /* 0x000000043f057892 */ /* 0x000fd8000f8e3cff */
[----:B------:R-:W-:Y:S02]  /*1150*/  UISETP.NE.AND UP0, UPT, UR4, URZ, UPT ;  /* 0x000000ff0400728c */ /* 0x000fe4000bf05270 */
[----:B------:R-:W-:Y:S02]  /*1160*/  ULOP3.LUT UR4, UR63, 0x2, URZ, 0x3c, !UPT ;  /* 0x000000023f047892 */ /* 0x000fe4000f8e3cff */
[----:B------:R-:W-:-:S04]  /*1170*/  UISETP.GT.U32.AND UP2, UPT, UR63, 0x1, UP0 ;  /* 0x000000013f00788c */ /* 0x000fc80008744070 */
[----:B------:R-:W-:Y:S02]  /*1180*/  USEL UR8, URZ, 0x1, UP2 ;  /* 0x00000001ff087887 */ /* 0x000fe40009000000 */
[----:B------:R-:W-:Y:S02]  /*1190*/  USEL UR7, URZ, 0x2, UP2 ;  /* 0x00000002ff077887 */ /* 0x000fe40009000000 */
[----:B------:R-:W-:Y:S02]  /*11a0*/  UISETP.GT.U32.AND UP2, UPT, UR4, 0x1, UP0 ;  /* 0x000000010400788c */ /* 0x000fe40008744070 */
[----:B------:R-:W-:Y:S02]  /*11b0*/  ULOP3.LUT UR4, UR63, 0x6, URZ, 0x3c, !UPT ;  /* 0x000000063f047892 */ /* 0x000fe4000f8e3cff */
[----:B------:R-:W-:Y:S02]  /*11c0*/  USEL UR6, URZ, 0x4, UP2 ;  /* 0x00000004ff067887 */ /* 0x000fe40009000000 */
[----:B------:R-:W-:-:S02]  /*11d0*/  USEL UR9, URZ, 0x8, UP2 ;  /* 0x00000008ff097887 */ /* 0x000fc40009000000 */
[----:B------:R-:W-:Y:S02]  /*11e0*/  UISETP.GT.U32.AND UP2, UPT, UR5, 0x1, UP0 ;  /* 0x000000010500788c */ /* 0x000fe40008744070 */
[----:B------:R-:W-:Y:S02]  /*11f0*/  UISETP.GT.U32.AND UP0, UPT, UR4, 0x1, UP0 ;  /* 0x000000010400788c */ /* 0x000fe40008704070 */
[----:B------:R-:W-:Y:S02]  /*1200*/  USEL UR4, URZ, 0x10, UP2 ;  /* 0x00000010ff047887 */ /* 0x000fe40009000000 */
[----:B------:R-:W-:Y:S02]  /*1210*/  UIADD3 UR5, UPT, UPT, UR6, UR7, UR8 ;  /* 0x0000000706057290 */ /* 0x000fe4000fffe008 */
[----:B------:R-:W-:Y:S02]  /*1220*/  USEL UR7, URZ, 0x40, UP0 ;  /* 0x00000040ff077887 */ /* 0x000fe40008000000 */
[----:B------:R-:W-:-:S02]  /*1230*/  USEL UR8, URZ, 0x20, UP2 ;  /* 0x00000020ff087887 */ /* 0x000fc40009000000 */
[----:B------:R-:W-:Y:S02]  /*1240*/  UIADD3 UR5, UPT, UPT, UR4, UR5, UR9 ;  /* 0x0000000504057290 */ /* 0x000fe4000fffe009 */
[----:B------:R-:W-:Y:S02]  /*1250*/  ULOP3.LUT UR4, UR63, 0xfffffffe, URZ, 0xc0, !UPT ;  /* 0xfffffffe3f047892 */ /* 0x000fe4000f8ec0ff */
[----:B------:R-:W-:Y:S02]  /*1260*/  USEL UR6, URZ, 0x80, UP0 ;  /* 0x00000080ff067887 */ /* 0x000fe40008000000 */
[----:B------:R-:W-:-:S03]  /*1270*/  UIADD3 UR5, UPT, UPT, UR7, UR5, UR8 ;  /* 0x0000000507057290 */ /* 0x000fc6000fffe008 */
[----:B------:R-:W-:Y:S01]  /*1280*/  UMOV UR7, 0x3 ;  /* 0x0000000300077882 */ /* 0x000fe20000000000 */
[----:B------:R-:W-:Y:S02]  /*1290*/  UIADD3 UR5, UPT, UPT, UR5, UR6, URZ ;  /* 0x0000000605057290 */ /* 0x000fe4000fffe0ff */
[----:B------:R-:W-:-:S04]  /*12a0*/  USHF.L.U32 UR4, UR7, UR4, URZ ;  /* 0x0000000407047299 */ /* 0x000fc800080006ff */
[----:B------:R-:W-:Y:S02]  /*12b0*/  MOV R3, UR5 ;  /* 0x0000000500037c02 */ /* 0x000fe40008000f00 */
[----:B------:R-:W-:-:S07]  /*12c0*/  IMAD.U32 R2, RZ, RZ, UR4 ;  /* 0x00000004ff027e24 */ /* 0x000fce000f8e00ff */
.L_x_17:
[----:B------:R-:W1:Y:S01]  /*12d0*/  S2UR UR36, SR_CTAID.Z ;  /* 0x00000000002479c3 */ /* 0x000e620000002700 */
[----:B------:R-:W-:Y:S01]  /*12e0*/  UISETP.GE.AND UP0, UPT, UR19, 0x1, UPT ;  /* 0x000000011300788c */ /* 0x000fe2000bf06270 */
[----:B------:R-:W-:-:S08]  /*12f0*/  UMOV UR25, 0x55 ;  /* 0x0000005500197882 */ /* 0x000fd00000000000 */
[----:B------:R-:W-:Y:S05]  /*1300*/  BRA.U !UP0, `(.L_x_18) ;  /* 0x0000000108d07547 */ /* 0x000fea000b800000 */
[----:B------:R-:W2:Y:S01]  /*1310*/  LDCU.128 UR12, c[0x0][0xb10] ;  /* 0x00016200ff0c77ac */ /* 0x000ea20008000c00 */
[----:B------:R-:W3:Y:S01]  /*1320*/  LDCU UR6, c[0x0][0x370] ;  /* 0x00006e00ff0677ac */ /* 0x000ee20008000800 */
[----:B------:R-:W4:Y:S01]  /*1330*/  LDCU UR7, c[0x0][0x374] ;  /* 0x00006e80ff0777ac */ /* 0x000f220008000800 */
[----:B------:R-:W1:Y:S01]  /*1340*/  LDCU UR20, c[0x0][0xb0c] ;  /* 0x00016180ff1477ac */ /* 0x000e620008000800 */
[----:B------:R-:W1:Y:S01]  /*1350*/  LDCU UR22, c[0x0][0xb20] ;  /* 0x00016400ff1677ac */ /* 0x000e620008000800 */
[----:B------:R-:W1:Y:S01]  /*1360*/  LDCU.64 UR8, c[0x0][0xb28] ;  /* 0x00016500ff0877ac */ /* 0x000e620008000a00 */
[----:B--2---:R-:W-:Y:S02]  /*1370*/  UISETP.NE.AND UP3, UPT, UR14, 0x1, UPT ;  /* 0x000000010e00788c */ /* 0x004fe4000bf65270 */
[----:B----4-:R-:W-:Y:S02]  /*1380*/  UIMAD.WIDE.U32 UR10, UR7, UR15, URZ ;  /* 0x0000000f070a72a5 */ /* 0x010fe4000f8e00ff */
[----:B---3--:R-:W-:-:S02]  /*1390*/  UIMAD.WIDE.U32 UR16, UR6, UR12, URZ ;  /* 0x0000000c061072a5 */ /* 0x008fc4000f8e00ff */
[----:B-1----:R-:W-:Y:S02]  /*13a0*/  UISETP.NE.AND UP0, UPT, UR20, 0x1, UPT ;  /* 0x000000011400788c */ /* 0x002fe4000bf05270 */
[----:B------:R-:W-:Y:S01]  /*13b0*/  UIMAD.WIDE.U32 UR4, UR31, UR12, URZ ;  /* 0x0000000c1f0472a5 */ /* 0x000fe2000f8e00ff */
[----:B------:R-:W-:Y:S02]  /*13c0*/  UMOV UR10, UR11 ;  /* 0x0000000b000a7c82 */ /* 0x000fe40008000000 */
[----:B------:R-:W-:Y:S01]  /*13d0*/  UMOV UR16, UR17 ;  /* 0x0000001100107c82 */ /* 0x000fe20008000000 */
[----:B------:R-:W-:Y:S02]  /*13e0*/  @UP3 USHF.R.U32.HI UR7, URZ, UR22, UR10 ;  /* 0x00000016ff073299 */ /* 0x000fe4000801160a */
[----:B------:R-:W-:Y:S02]  /*13f0*/  UISETP.NE.AND UP2, UPT, UR19, 0x1, UPT ;  /* 0x000000011300788c */ /* 0x000fe4000bf45270 */
[----:B------:R-:W-:-:S02]  /*1400*/  USHF.R.U32.HI UR5, URZ, UR13, UR5 ;  /* 0x0000000dff057299 */ /* 0x000fc40008011605 */
[----:B------:R-:W-:Y:S02]  /*1410*/  @UP0 USHF.R.U32.HI UR6, URZ, UR13, UR16 ;  /* 0x0000000dff060299 */ /* 0x000fe40008011610 */
[----:B------:R-:W-:Y:S02]  /*1420*/  UIMAD.WIDE.U32 UR12, UR30, UR15, URZ ;  /* 0x0000000f1e0c72a5 */ /* 0x000fe4000f8e00ff */
[----:B------:R-:W-:Y:S02]  /*1430*/  UIMAD.WIDE.U32 UR10, UR7, UR8, URZ ;  /* 0x00000008070a72a5 */ /* 0x000fe4000f8e00ff */
[----:B------:R-:W-:Y:S02]  /*1440*/  UIMAD.WIDE.U32 UR16, UR6, UR8, URZ ;  /* 0x00000008061072a5 */ /* 0x000fe4000f8e00ff */
[----:B------:R-:W-:Y:S01]  /*1450*/  USEL UR5, UR31, UR5, !UP0 ;  /* 0x000000051f057287 */ /* 0x000fe2000c000000 */
[----:B------:R-:W-:Y:S02]  /*1460*/  UMOV UR4, UR13 ;  /* 0x0000000d00047c82 */ /* 0x000fe40008000000 */
[----:B------:R-:W-:Y:S01]  /*1470*/  UMOV UR10, UR11 ;  /* 0x0000000b000a7c82 */ /* 0x000fe20008000000 */
[----:B------:R-:W-:-:S02]  /*1480*/  USHF.R.U32.HI UR4, URZ, UR22, UR4 ;  /* 0x00000016ff047299 */ /* 0x000fc40008011604 */
[----:B------:R-:W-:Y:S01]  /*1490*/  @UP2 USHF.R.U32.HI UR7, URZ, UR9, UR10 ;  /* 0x00000009ff072299 */ /* 0x000fe2000801160a */
[----:B------:R-:W-:Y:S01]  /*14a0*/  UMOV UR16, UR17 ;  /* 0x0000001100107c82 */ /* 0x000fe20008000000 */
[----:B------:R-:W-:Y:S02]  /*14b0*/  USEL UR4, UR30, UR4, !UP3 ;  /* 0x000000041e047287 */ /* 0x000fe4000d800000 */
[----:B------:R-:W-:Y:S02]  /*14c0*/  @UP2 USHF.R.U32.HI UR6, URZ, UR9, UR16 ;  /* 0x00000009ff062299 */ /* 0x000fe40008011610 */
[----:B------:R-:W-:Y:S02]  /*14d0*/  UIMAD UR7, UR7, UR19, URZ ;  /* 0x00000013070772a4 */ /* 0x000fe4000f8e02ff */
[----:B------:R-:W-:Y:S02]  /*14e0*/  UIMAD UR12, UR6, UR19, URZ ;  /* 0x00000013060c72a4 */ /* 0x000fe4000f8e02ff */
[----:B------:R-:W-:-:S02]  /*14f0*/  UISETP.GE.AND UP0, UPT, UR4, UR7, UPT ;  /* 0x000000070400728c */ /* 0x000fc4000bf06270 */
[----:B------:R-:W-:Y:S02]  /*1500*/  UIMAD.WIDE.U32 UR10, UR4, UR8, URZ ;  /* 0x00000008040a72a5 */ /* 0x000fe4000f8e00ff */
[----:B------:R-:W-:Y:S02]  /*1510*/  UISETP.GE.OR UP0, UPT, UR5, UR12, UP0 ;  /* 0x0000000c0500728c */ /* 0x000fe40008706670 */
[----:B------:R-:W-:Y:S02]  /*1520*/  UIMAD.WIDE.U32 UR12, UR5, UR8, URZ ;  /* 0x00000008050c72a5 */ /* 0x000fe4000f8e00ff */
[----:B------:R-:W-:Y:S01]  /*1530*/  UIADD3 UR10, UPT, UPT, -UR4, URZ, URZ ;  /* 0x000000ff040a7290 */ /* 0x000fe2000fffe1ff */
[----:B------:R-:W-:Y:S01]  /*1540*/  UMOV UR8, UR11 ;  /* 0x0000000b00087c82 */ /* 0x000fe20008000000 */
[----:B------:R-:W-:Y:S02]  /*1550*/  UIADD3 UR11, UPT, UPT, -UR5, URZ, URZ ;  /* 0x000000ff050b7290 */ /* 0x000fe4000fffe1ff */
[----:B------:R-:W-:-:S03]  /*1560*/  USHF.R.U32.HI UR8, URZ, UR9, UR8 ;  /* 0x00000009ff087299 */ /* 0x000fc60008011608 */
[----:B------:R-:W-:Y:S01]  /*1570*/  @!UP0 UMOV UR7, UR13 ;  /* 0x0000000d00078c82 */ /* 0x000fe20008000000 */
[----:B------:R-:W-:Y:S02]  /*1580*/  UIMAD UR30, UR14, UR10, UR30 ;  /* 0x0000000a0e1e72a4 */ /* 0x000fe4000f8e021e */
[----:B------:R-:W-:Y:S02]  /*1590*/  USEL UR8, UR4, UR8, !UP2 ;  /* 0x0000000804087287 */ /* 0x000fe4000d000000 */
[----:B------:R-:W-:Y:S02]  /*15a0*/  @!UP0 USHF.R.U32.HI UR7, URZ, UR9, UR7 ;  /* 0x00000009ff078299 */ /* 0x000fe40008011607 */
[----:B------:R-:W-:Y:S02]  /*15b0*/  UIADD3 UR9, UPT, UPT, -UR8, URZ, URZ ;  /* 0x000000ff08097290 */ /* 0x000fe4000fffe1ff */
[----:B------:R-:W-:Y:S02]  /*15c0*/  @!UP0 USEL UR7, UR5, UR7, !UP2 ;  /* 0x0000000705078287 */ /* 0x000fe4000d000000 */
[----:B------:R-:W-:-:S02]  /*15d0*/  UIMAD UR9, UR19, UR9, UR4 ;  /* 0x00000009130972a4 */ /* 0x000fc4000f8e0204 */
[----:B------:R-:W-:Y:S02]  /*15e0*/  @!UP0 UIADD3 UR8, UPT, UPT, UR8, -UR7, URZ ;  /* 0x8000000708088290 */ /* 0x000fe4000fffe0ff */
[----:B------:R-:W-:Y:S02]  /*15f0*/  @!UP0 UIMAD UR6, UR9, UR6, UR7 ;  /* 0x00000006090682a4 */ /* 0x000fe4000f8e0207 */
[----:B------:R-:W-:Y:S02]  /*1600*/  @!UP0 UIMAD UR4, UR8, UR19, UR5 ;  /* 0x00000013080482a4 */ /* 0x000fe4000f8e0205 */
[----:B------:R-:W-:Y:S02]  /*1610*/  UIMAD UR31, UR20, UR11, UR31 ;  /* 0x0000000b141f72a4 */ /* 0x000fe4000f8e021f */
[----:B------:R-:W-:Y:S01]  /*1620*/  UIMAD UR30, UR4, UR14, UR30 ;  /* 0x0000000e041e72a4 */ /* 0x000fe2000f8e021e */
[----:B------:R-:W-:Y:S02]  /*1630*/  @!UP0 UMOV UR5, UR6 ;  /* 0x0000000600058c82 */ /* 0x000fe40008000000 */
[----:B------:R-:W-:-:S12]  /*1640*/  UIMAD UR31, UR5, UR20, UR31 ;  /* 0x00000014051f72a4 */ /* 0x000fd8000f8e021f */
.L_x_18:
[----:B------:R-:W-:Y:S02]  /*1650*/  UISETP.NE.AND UP2, UPT, UR23, 0x1, UPT ;  /* 0x000000011700788c */ /* 0x000fe4000bf45270 */
[----:B------:R-:W-:Y:S02]  /*1660*/  ULOP3.LUT UR21, UR21, 0xffff, URZ, 0xc0, !UPT ;  /* 0x0000ffff15157892 */ /* 0x000fe4000f8ec0ff */
[----:B------:R-:W-:Y:S02]  /*1670*/  UISETP.NE.AND UP0, UPT, UR18, 0x2, UPT ;  /* 0x000000021200788c */ /* 0x000fe4000bf05270 */
[----:B------:R-:W-:Y:S02]  /*1680*/  ULOP3.LUT UR24, UR24, 0xc00, URZ, 0xc0, !UPT ;  /* 0x00000c0018187892 */ /* 0x000fe4000f8ec0ff */
[----:B------:R-:W-:Y:S02]  /*1690*/  ULOP3.LUT UR46, UR46, 0x40, URZ, 0xc0, !UPT ;  /* 0x000000402e2e7892 */ /* 0x000fe4000f8ec0ff */
[----:B------:R-:W-:Y:S01]  /*16a0*/  USHF.L.U32 UR21, UR25, UR21, URZ ;  /* 0x0000001519157299 */ /* 0x000fe200080006ff */
[----:B------:R-:W-:Y:S11]  /*16b0*/  BRA.U UP2, `(.L_x_19) ;  /* 0x0000000102407547 */ /* 0x000ff6000b800000 */
[----:B------:R-:W2:Y:S01]  /*16c0*/  LDCU.128 UR8, c[0x0][0xb10] ;  /* 0x00016200ff0877ac */ /* 0x000ea20008000c00 */
[----:B------:R-:W3:Y:S01]  /*16d0*/  LDCU UR12, c[0x0][0xb0c] ;  /* 0x00016180ff0c77ac */ /* 0x000ee20008000800 */
[----:B------:R-:W4:Y:S01]  /*16e0*/  LDCU UR13, c[0x0][0xb20] ;  /* 0x00016400ff0d77ac */ /* 0x000f220008000800 */
[----:B--2---:R-:W-:Y:S02]  /*16f0*/  UIMAD.WIDE.U32 UR4, UR31, UR8, URZ ;  /* 0x000000081f0472a5 */ /* 0x004fe4000f8e00ff */
[----:B------:R-:W-:Y:S02]  /*1700*/  UIMAD.WIDE.U32 UR6, UR30, UR11, URZ ;  /* 0x0000000b1e0672a5 */ /* 0x000fe4000f8e00ff */
[----:B---3--:R-:W-:Y:S02]  /*1710*/  UISETP.NE.AND UP2, UPT, UR12, 0x1, UPT ;  /* 0x000000010c00788c */ /* 0x008fe4000bf45270 */
[----:B------:R-:W-:-:S03]  /*1720*/  USHF.R.U32.HI UR5, URZ, UR9, UR5 ;  /* 0x00000009ff057299 */ /* 0x000fc60008011605 */
[----:B------:R-:W-:Y:S01]  /*1730*/  UMOV UR4, UR7 ;  /* 0x0000000700047c82 */ /* 0x000fe20008000000 */
[----:B------:R-:W-:Y:S02]  /*1740*/  USEL UR5, UR31, UR5, !UP2 ;  /* 0x000000051f057287 */ /* 0x000fe4000d000000 */
[----:B------:R-:W-:Y:S02]  /*1750*/  UISETP.NE.AND UP2, UPT, UR10, 0x1, UPT ;  /* 0x000000010a00788c */ /* 0x000fe4000bf45270 */
[----:B----4-:R-:W-:-:S04]  /*1760*/  USHF.R.U32.HI UR4, URZ, UR13, UR4 ;  /* 0x0000000dff047299 */ /* 0x010fc80008011604 */
[----:B------:R-:W-:-:S04]  /*1770*/  USEL UR4, UR30, UR4, !UP2 ;  /* 0x000000041e047287 */ /* 0x000fc8000d000000 */
[----:B------:R-:W-:Y:S02]  /*1780*/  UIADD3 UR6, UPT, UPT, UR5, -UR4, URZ ;  /* 0x8000000405067290 */ /* 0x000fe4000fffe0ff */
[----:B------:R-:W-:Y:S02]  /*1790*/  UIADD3 UR4, UPT, UPT, -UR5, UR4, URZ ;  /* 0x0000000405047290 */ /* 0x000fe4000fffe1ff */
[----:B------:R-:W-:Y:S02]  /*17a0*/  UIMAD UR30, UR6, UR10, UR30 ;  /* 0x0000000a061e72a4 */ /* 0x000fe4000f8e021e */
[----:B------:R-:W-:-:S12]  /*17b0*/  UIMAD UR31, UR4, UR12, UR31 ;  /* 0x0000000c041f72a4 */ /* 0x000fd8000f8e021f */
.L_x_19:
[----:B------:R-:W-:Y:S05]  /*17c0*/  BRA.U !UP6, `(.L_x_20) ;  /* 0x000000010e0c7547 */ /* 0x000fea000b800000 */
[----:B------:R-:W-:Y:S01]  /*17d0*/  UCGABAR_WAIT ;  /* 0x0000000000007dc7 */ /* 0x000fe20008000000 */
[----:B------:R-:W-:Y:S01]  /*17e0*/  CCTL.IVALL ;  /* 0x00000000ff00798f */ /* 0x000fe20002000000 */
[----:B------:R-:W-:Y:S05]  /*17f0*/  BRA `(.L_x_21) ;  /* 0x0000000000047947 */ /* 0x000fea0003800000 */
.L_x_20:
[----:B------:R-:W-:Y:S06]  /*1800*/  BAR.SYNC.DEFER_BLOCKING 0x0 ;  /* 0x0000000000007b1d */ /* 0x000fec0000010000 */
.L_x_21:
[----:B------:R-:W-:Y:S05]  /*1810*/  BRA.U UP0, `(.L_x_22) ;  /* 0x0000001100e07547 */ /* 0x000fea000b800000 */
[----:B------:R-:W2:Y:S01]  /*1820*/  LDCU UR6, c[0x0][0x38c] ;  /* 0x00007180ff0677ac */ /* 0x000ea20008000800 */
[----:B------:R-:W-:Y:S01]  /*1830*/  PLOP3.LUT P1, PT, PT, PT, UP4, 0x80, 0x8 ;  /* 0x000000000008781c */ /* 0x000fe20003f2f048 */
[----:B------:R-:W-:Y:S01]  /*1840*/  IMAD.MOV.U32 R12, RZ, RZ, 0x1 ;  /* 0x00000001ff0c7424 */ /* 0x000fe200078e00ff */
[----:B------:R-:W-:Y:S02]  /*1850*/  ISETP.NE.AND P2, PT, R0, RZ, P3 ;  /* 0x000000ff0000720c */ /* 0x000fe40001f45270 */
[----:B------:R-:W-:Y:S02]  /*1860*/  CS2R R10, SRZ ;  /* 0x00000000000a7805 */ /* 0x000fe4000001ff00 */
[----:B------:R-:W-:Y:S01]  /*1870*/  PLOP3.LUT P1, PT, P1, PT, PT, 0x8, 0x80 ;  /* 0x000000000080781c */ /* 0x000fe20000f2e170 */
[----:B------:R-:W-:Y:S01]  /*1880*/  IMAD.MOV.U32 R9, RZ, RZ, RZ ;  /* 0x000000ffff097224 */ /* 0x000fe200078e00ff */
[----:B------:R-:W3:Y:S01]  /*1890*/  LDCU UR39, c[0x0][0x370] ;  /* 0x00006e00ff2777ac */ /* 0x000ee20008000800 */
[----:B------:R-:W-:Y:S01]  /*18a0*/  IMAD.MOV.U32 R8, RZ, RZ, 0x1 ;  /* 0x00000001ff087424 */ /* 0x000fe200078e00ff */
[----:B------:R-:W4:Y:S01]  /*18b0*/  LDCU.64 UR26, c[0x0][0x348] ;  /* 0x00006900ff1a77ac */ /* 0x000f220008000a00 */
[----:B------:R-:W-:Y:S01]  /*18c0*/  ULEA.HI UR43, UR24, UR46, URZ, 0x1a ;  /* 0x0000002e182b7291 */ /* 0x000fe2000f8fd0ff */
[----:B------:R-:W1:Y:S01]  /*18d0*/  LDCU UR38, c[0x0][0x374] ;  /* 0x00006e80ff2677ac */ /* 0x000e620008000800 */
[----:B--2---:R-:W-:-:S02]  /*18e0*/  UIADD3 UR5, UPT, UPT, UR6, 0x3f, URZ ;  /* 0x0000003f06057890 */ /* 0x004fc4000fffe0ff */
[----:B------:R-:W-:Y:S02]  /*18f0*/  UIADD3 UR48, UPT, UPT, UR6, 0x7e, URZ ;  /* 0x0000007e06307890 */ /* 0x000fe4000fffe0ff */
[----:B------:R-:W-:-:S04]  /*1900*/  USHF.R.S32.HI UR4, URZ, 0x1f, UR5 ;  /* 0x0000001fff047899 */ /* 0x000fc80008011405 */
[----:B------:R-:W-:Y:S02]  /*1910*/  ULEA.HI UR4, UR4, UR5, URZ, 0x6 ;  /* 0x0000000504047291 */ /* 0x000fe4000f8f30ff */
[----:B------:R-:W-:Y:S02]  /*1920*/  UIADD3 UR5, UPT, UPT, UR6, -0x1, URZ ;  /* 0xffffffff06057890 */ /* 0x000fe4000fffe0ff */
[----:B------:R-:W-:Y:S02]  /*1930*/  USHF.R.S32.HI UR41, URZ, 0x6, UR4 ;  /* 0x00000006ff297899 */ /* 0x000fe40008011404 */
[----:B------:R-:W-:Y:S02]  /*1940*/  UISETP.GE.U32.AND UP1, UPT, UR5, -0x7f, UPT ;  /* 0xffffff810500788c */ /* 0x000fe4000bf26070 */
[----:B------:R-:W-:Y:S01]  /*1950*/  UISETP.LT.U32.AND UP0, UPT, UR41, 0x4, UPT ;  /* 0x000000042900788c */ /* 0x000fe2000bf01070 */
[----:B------:R-:W-:-:S03]  /*1960*/  UMOV UR5, URZ ;  /* 0x000000ff00057c82 */ /* 0x000fc60008000000 */
[----:B------:R-:W-:Y:S02]  /*1970*/  USEL UR40, UR41, 0x4, UP0 ;  /* 0x0000000429287887 */ /* 0x000fe40008000000 */
[----:B------:R-:W-:Y:S02]  /*1980*/  UISETP.NE.AND UP0, UPT, UR18, URZ, UPT ;  /* 0x000000ff1200728c */ /* 0x000fe4000bf05270 */
[----:B------:R-:W-:Y:S02]  /*1990*/  UIADD3 UR4, UPT, UPT, UR40, -0x1, URZ ;  /* 0xffffffff28047890 */ /* 0x000fe4000fffe0ff */
[----:B------:R-:W-:Y:S02]  /*19a0*/  @UP1 UIADD3 UR4, UPT, UPT, UR40, URZ, URZ ;  /* 0x000000ff28041290 */ /* 0x000fe4000fffe0ff */
[----:B------:R-:W-:Y:S02]  /*19b0*/  USEL UR25, UR55, 0x2, UP0 ;  /* 0x0000000237197887 */ /* 0x000fe40008000000 */
[----:B------:R-:W-:-:S02]  /*19c0*/  UIADD3 UR44, UPT, UPT, UR41, -UR40, URZ ;  /* 0x80000028292c7290 */ /* 0x000fc4000fffe0ff */
[----:B------:R-:W-:Y:S02]  /*19d0*/  UIADD3 UR28, UPT, UPT, UR4, 0x1, URZ ;  /* 0x00000001041c7890 */ /* 0x000fe4000fffe0ff */
[----:B-1-34-:R-:W-:-:S12]  /*19e0*/  UIADD3 UR42, UPT, UPT, -UR4, URZ, URZ ;  /* 0x000000ff042a7290 */ /* 0x01afd8000fffe1ff */
.L_x_42:
[----:B------:R-:W-:Y:S01]  /*19f0*/  UISETP.NE.AND UP0, UPT, UR47, URZ, UPT ;  /* 0x000000ff2f00728c */ /* 0x000fe2000bf05270 */
[----:B------:R-:W1:Y:S08]  /*1a00*/  S2UR UR47, SR_CgaCtaId ;  /* 0x00000000002f79c3 */ /* 0x000e700000008800 */
[----:B------:R-:W-:Y:S05]  /*1a10*/  BRA.U UP0, `(.L_x_23) ;  /* 0x0000000100347547 */ /* 0x000fea000b800000 */
[----:B------:R-:W2:Y:S01]  /*1a20*/  S2R R0, SR_CgaCtaId ;  /* 0x0000000000007919 */ /* 0x000ea20000008800 */
[----:B------:R-:W-:-:S04]  /*1a30*/  MOV R2, 0x400 ;  /* 0x0000040000027802 */ /* 0x000fc80000000f00 */
[----:B--2---:R-:W-:Y:S02]  /*1a40*/  LEA R0, R0, R2, 0x18 ;  /* 0x0000000200007211 */ /* 0x004fe400078ec0ff */
[----:B------:R-:W-:-:S03]  /*1a50*/  SHF.L.U32 R2, R8, 0x1f, RZ ;  /* 0x0000001f08027819 */ /* 0x000fc600000006ff */
[----:B------:R-:W-:-:S04]  /*1a60*/  IMAD R0, R9, 0x8, R0 ;  /* 0x0000000809007824 */ /* 0x000fc800078e0200 */
[----:B------:R-:W2:Y:S02]  /*1a70*/  SYNCS.PHASECHK.TRANS64.TRYWAIT P0, [R0+URZ+0x100], R2 ;  /* 0x00010002000075a7 */ /* 0x000ea400080011ff */
[----:B--2---:R-:W-:Y:S05]  /*1a80*/  @!P0 BRA `(.L_x_24) ;  /* 0x0000007400248947 */ /* 0x004fea0003800000 */
.L_x_149:
[----:B------:R-:W-:Y:S01]  /*1a90*/  VIADD R9, R9, 0x1 ;  /* 0x0000000109097836 */ /* 0x000fe20000000000 */
[----:B------:R2:W-:Y:S04]  /*1aa0*/  SYNCS.ARRIVE.TRANS64.A1T0 RZ, [R0+URZ+0xf0], RZ ;  /* 0x0000f0ff00ff79a7 */ /* 0x0005e800081000ff */
[----:B------:R-:W-:-:S04]  /*1ab0*/  ISETP.NE.AND P0, PT, R9, 0x2, PT ;  /* 0x000000020900780c */ /* 0x000fc80003f05270 */
[----:B------:R-:W-:Y:S02]  /*1ac0*/  SEL R9, R9, RZ, P0 ;  /* 0x000000ff09097207 */ /* 0x000fe40000000000 */
[----:B--2---:R-:W-:-:S04]  /*1ad0*/  SEL R0, RZ, 0x1, P0 ;  /* 0x00000001ff007807 */ /* 0x004fc80000000000 */
[----:B------:R-:W-:-:S07]  /*1ae0*/  LOP3.LUT R8, R8, R0, RZ, 0x3c, !PT ;  /* 0x0000000008087212 */ /* 0x000fce00078e3cff */
.L_x_23:
[----:B------:R-:W-:Y:S01]  /*1af0*/  UMOV UR6, 0x400 ;  /* 0x0000040000067882 */ /* 0x000fe20000000000 */
[----:B------:R-:W-:Y:S01]  /*1b00*/  UISETP.GE.U32.AND UP0, UPT, UR48, 0x7f, UPT ;  /* 0x0000007f3000788c */ /* 0x000fe2000bf06070 */
[----:B------:R-:W-:Y:S01]  /*1b10*/  SHF.L.U32 R0, R12, 0x1f, RZ ;  /* 0x0000001f0c007819 */ /* 0x000fe200000006ff */
[----:B-1----:R-:W-:Y:S02]  /*1b20*/  ULEA UR6, UR47, UR6, 0x18 ;  /* 0x000000062f067291 */ /* 0x002fe4000f8ec0ff */
[----:B------:R-:W-:Y:S02]  /*1b30*/  ULEA UR11, UR30, UR43, 0x7 ;  /* 0x0000002b1e0b7291 */ /* 0x000fe4000f8e38ff */
[----:B------:R-:W-:Y:S01]  /*1b40*/  ULEA UR4, UR5, UR6, 0x3 ;  /* 0x0000000605047291 */ /* 0x000fe2000f8e18ff */
[----:B------:R-:W-:-:S08]  /*1b50*/  UMOV UR7, URZ ;  /* 0x000000ff00077c82 */ /* 0x000fd00008000000 */
[----:B------:R1:W2:Y:S01]  /*1b60*/  SYNCS.PHASECHK.TRANS64.TRYWAIT P0, [UR4+0x20], R0 ;  /* 0x00002000ff0075a7 */ /* 0x0002a20008001104 */
[----:B------:R-:W-:-:S04]  /*1b70*/  ULEA.HI UR4, UR31, UR31, URZ, 0x1 ;  /* 0x0000001f1f047291 */ /* 0x000fc8000f8f08ff */
[----:B------:R-:W-:-:S04]  /*1b80*/  USHF.L.U32 UR4, UR4, 0x6, URZ ;  /* 0x0000000604047899 */ /* 0x000fc800080006ff */
[----:B------:R-:W-:Y:S01]  /*1b90*/  ULOP3.LUT UR35, UR46, 0xffffff80, UR4, 0xf8, !UPT ;  /* 0xffffff802e237892 */ /* 0x000fe2000f8ef804 */
[----:B------:R-:W-:Y:S11]  /*1ba0*/  BRA.U !UP0, `(.L_x_25) ;  /* 0x0000000108c87547 */ /* 0x000ff6000b800000 */
[----:B------:R-:W-:Y:S01]  /*1bb0*/  UMOV UR13, UR42 ;  /* 0x0000002a000d7c82 */ /* 0x000fe20008000000 */
[----:B------:R-:W-:Y:S01]  /*1bc0*/  UMOV UR4, UR5 ;  /* 0x0000000500047c82 */ /* 0x000fe20008000000 */
[----:B------:R-:W-:-:S05]  /*1bd0*/  UMOV UR34, URZ ;  /* 0x000000ff00227c82 */ /* 0x000fca0008000000 */
.L_x_31:
[----:B------:R-:W-:Y:S01]  /*1be0*/  ULEA UR33, UR4, UR6, 0x3 ;  /* 0x0000000604217291 */ /* 0x000fe2000f8e18ff */
[----:B------:R-:W-:Y:S01]  /*1bf0*/  @P3 MOV R2, 0x8000 ;  /* 0x0000800000023802 */ /* 0x000fe20000000f00 */
[----:B--234-:R-:W-:Y:S10]  /*1c00*/  @P0 BRA `(.L_x_26) ;  /* 0x00000000000c0947 */ /* 0x01cff40003800000 */
[----:B------:R-:W-:-:S04]  /*1c10*/  SHF.L.U32 R3, R12, 0x1f, RZ ;  /* 0x0000001f0c037819 */ /* 0x000fc800000006ff */
[----:B------:R-:W2:Y:S02]  /*1c20*/  SYNCS.PHASECHK.TRANS64.TRYWAIT P0, [UR33+0x20], R3 ;  /* 0x00002003ff0075a7 */ /* 0x000ea40008001121 */
[----:B--2---:R-:W-:Y:S05]  /*1c30*/  @!P0 BRA `(.L_x_27) ;  /* 0x0000007000cc8947 */ /* 0x004fea0003800000 */
.L_x_26:
[----:B------:R2:W-:Y:S01]  /*1c40*/  @P3 SYNCS.ARRIVE.TRANS64 RZ, [UR33], R2 ;  /* 0x00000002ffff39a7 */ /* 0x0005e20008000021 */
[----:B------:R-:W-:Y:S02]  /*1c50*/  ULOP3.LUT UR5, UR25, 0x2, URZ, 0xfc, !UPT ;  /* 0x0000000219057892 */ /* 0x000fe4000f8efcff */
[----:B------:R-:W-:Y:S02]  /*1c60*/  UIADD3 UR13, UPT, UPT, UR13, 0x1, URZ ;  /* 0x000000010d0d7890 */ /* 0x000fe4000fffe0ff */
[----:B------:R-:W-:Y:S02]  /*1c70*/  UISETP.NE.AND UP0, UPT, UR5, 0x2, UPT ;  /* 0x000000020500788c */ /* 0x000fe4000bf05270 */
[----:B------:R-:W-:-:S07]  /*1c80*/  UISETP.NE.AND UP2, UPT, UR13, 0x1, UPT ;  /* 0x000000010d00788c */ /* 0x000fce000bf45270 */
[----:B------:R-:W-:Y:S05]  /*1c90*/  BRA.U UP0, `(.L_x_28) ;  /* 0x0000000100047547 */ /* 0x000fea000b800000 */
[----:B------:R-:W-:Y:S05]  /*1ca0*/  BPT.TRAP 0x1 ;  /* 0x000000040000795c */ /* 0x000fea0000300000 */
.L_x_28:
[----:B------:R-:W-:Y:S04]  /*1cb0*/  BSSY.RECONVERGENT B0, `(.L_x_29) ;  /* 0x0000003000007945 */ /* 0x000fe80003800200 */
[----:B------:R-:W-:Y:S05]  /*1cc0*/  @!P2 BRA `(.L_x_30) ;  /* 0x000000000004a947 */ /* 0x000fea0003800000 */
[----:B------:R-:W-:Y:S05]  /*1cd0*/  BPT.TRAP 0x1 ;  /* 0x000000040000795c */ /* 0x000fea0000300000 */
.L_x_30:
[----:B------:R-:W-:Y:S05]  /*1ce0*/  BSYNC.RECONVERGENT B0 ;  /* 0x0000000000007941 */ /* 0x000fea0003800200 */
.L_x_29:
[----:B------:R-:W-:Y:S02]  /*1cf0*/  UIADD3 UR5, UPT, UPT, UR4, 0x1, URZ ;  /* 0x0000000104057890 */ /* 0x000fe4000fffe0ff */
[----:B------:R-:W-:Y:S02]  /*1d00*/  ULEA UR32, UR4, UR6, 0xd ;  /* 0x0000000604207291 */ /* 0x000fe4000f8e68ff */
[----:B------:R-:W-:Y:S02]  /*1d10*/  UISETP.NE.AND UP0, UPT, UR5, 0x4, UPT ;  /* 0x000000040500788c */ /* 0x000fe4000bf05270 */
[----:B------:R-:W-:Y:S02]  /*1d20*/  ULEA UR4, UR4, UR24, 0xc ;  /* 0x0000001804047291 */ /* 0x000fe4000f8e60ff */
[----:B------:R-:W-:Y:S02]  /*1d30*/  USEL UR8, URZ, 0x1, UP0 ;  /* 0x00000001ff087887 */ /* 0x000fe40008000000 */
[----:B------:R-:W-:-:S02]  /*1d40*/  USEL UR5, UR5, URZ, UP0 ;  /* 0x000000ff05057287 */ /* 0x000fc40008000000 */
[----:B------:R-:W-:Y:S02]  /*1d50*/  UIADD3 UR16, UP1, UPT, UR26, 0x80, URZ ;  /* 0x000000801a107890 */ /* 0x000fe4000ff3e0ff */
[----:B------:R-:W-:Y:S01]  /*1d60*/  ULEA UR4, UR4, UR6, 0x1 ;  /* 0x0000000604047291 */ /* 0x000fe2000f8e08ff */
[----:B------:R-:W-:Y:S01]  /*1d70*/  LOP3.LUT R12, R12, UR8, RZ, 0x3c, !PT ;  /* 0x000000080c0c7c12 */ /* 0x000fe2000f8e3cff */
[----:B------:R-:W-:Y:S02]  /*1d80*/  UIADD3 UR14, UP0, UPT, UR26, 0x180, URZ ;  /* 0x000001801a0e7890 */ /* 0x000fe4000ff1e0ff */
[----:B------:R-:W-:Y:S01]  /*1d90*/  ULEA UR7, UR5, UR6, 0x3 ;  /* 0x0000000605077291 */ /* 0x000fe2000f8e18ff */
[----:B-1----:R-:W-:Y:S01]  /*1da0*/  SHF.L.U32 R0, R12, 0x1f, RZ ;  /* 0x0000001f0c007819 */ /* 0x002fe200000006ff */
[----:B------:R-:W-:Y:S02]  /*1db0*/  ULOP3.LUT UR33, UR33, 0xfefffff8, URZ, 0xc0, !UPT ;  /* 0xfefffff821217892 */ /* 0x000fe4000f8ec0ff */
[----:B------:R-:W-:-:S02]  /*1dc0*/  UIADD3.X UR17, UPT, UPT, URZ, UR27, URZ, UP1, !UPT ;  /* 0x0000001bff117290 */ /* 0x000fc40008ffe4ff */
[----:B------:R-:W-:Y:S02]  /*1dd0*/  UIADD3 UR32, UPT, UPT, UR32, 0x4300, URZ ;  /* 0x0000430020207890 */ /* 0x000fe4000fffe0ff */
[----:B------:R-:W-:Y:S01]  /*1de0*/  UIADD3 UR8, UPT, UPT, UR4, 0xc300, URZ ;  /* 0x0000c30004087890 */ /* 0x000fe2000fffe0ff */
[----:B------:R3:W4:Y:S01]  /*1df0*/  SYNCS.PHASECHK.TRANS64.TRYWAIT P0, [UR7+0x20], R0 ;  /* 0x00002000ff0075a7 */ /* 0x0007220008001107 */
[----:B------:R-:W-:Y:S02]  /*1e00*/  UIADD3.X UR15, UPT, UPT, URZ, UR27, URZ, UP0, !UPT ;  /* 0x0000001bff0f7290 */ /* 0x000fe400087fe4ff */
[----:B------:R-:W-:Y:S01]  /*1e10*/  UPRMT UR4, URZ, 0x5410, UR21 ;  /* 0x00005410ff047896 */ /* 0x000fe20008000015 */
[----:B------:R-:W-:Y:S01]  /*1e20*/  UMOV UR18, 0x0 ;  /* 0x0000000000127882 */ /* 0x000fe20000000000 */
[----:B------:R-:W-:Y:S01]  /*1e30*/  UMOV UR19, 0x10000000 ;  /* 0x1000000000137882 */ /* 0x000fe20000000000 */
[----:B------:R-:W-:Y:S01]  /*1e40*/  UMOV UR10, UR34 ;  /* 0x00000022000a7c82 */ /* 0x000fe20008000000 */
[----:B------:R-:W-:Y:S01]  /*1e50*/  UMOV UR12, UR36 ;  /* 0x00000024000c7c82 */ /* 0x000fe20008000000 */
[----:B------:R-:W-:Y:S01]  /*1e60*/  UMOV UR9, UR33 ;  /* 0x0000002100097c82 */ /* 0x000fe20008000000 */
[----:B------:R1:W-:Y:S01]  /*1e70*/  UTMALDG.3D.2CTA [UR32], [UR16], desc[UR18] ;  /* 0x00001220100075b4 */ /* 0x0003e20008211000 */
[----:B------:R-:W-:-:S02]  /*1e80*/  UMOV UR7, UR28 ;  /* 0x0000001c00077c82 */ /* 0x000fc40008000000 */
[----:B------:R2:W-:Y:S01]  /*1e90*/  UTMALDG.3D.MULTICAST.2CTA [UR8], [UR14], UR4, desc[UR18] ;  /* 0x000012080e0073b4 */ /* 0x0005e20008211804 */
[----:B-1----:R-:W-:Y:S01]  /*1ea0*/  UIADD3 UR34, UPT, UPT, UR34, 0x40, URZ ;  /* 0x0000004022227890 */ /* 0x002fe2000fffe0ff */
[----:B--2---:R-:W-:Y:S01]  /*1eb0*/  UMOV UR4, UR5 ;  /* 0x0000000500047c82 */ /* 0x004fe20008000000 */
[----:B------:R-:W-:Y:S10]  /*1ec0*/  BRA.U UP2, `(.L_x_31) ;  /* 0xfffffffd02447547 */ /* 0x000ff4000b83ffff */
.L_x_25:
[----:B------:R-:W-:Y:S01]  /*1ed0*/  ULEA UR4, UR5, UR6, 0x3 ;  /* 0x0000000605047291 */ /* 0x000fe2000f8e18ff */
[----:B-1-3--:R-:W-:Y:S01]  /*1ee0*/  SHF.L.U32 R0, R12, 0x1f, RZ ;  /* 0x0000001f0c007819 */ /* 0x00afe200000006ff */
[----:B------:R-:W-:Y:S01]  /*1ef0*/  @!P1 SYNCS.ARRIVE.TRANS64.A1T0 RZ, [UR6+0x88], RZ ;  /* 0x000088ffffff99a7 */ /* 0x000fe20008100006 */
[----:B------:R-:W-:-:S06]  /*1f00*/  UISETP.GT.AND UP0, UPT, UR41, UR40, UPT ;  /* 0x000000282900728c */ /* 0x000fcc000bf04270 */
[----:B--2-4-:R1:W2:Y:S03]  /*1f10*/  SYNCS.PHASECHK.TRANS64.TRYWAIT P0, [UR4+0x20], R0 ;  /* 0x00002000ff0075a7 */ /* 0x0142a60008001104 */
[----:B------:R-:W-:Y:S05]  /*1f20*/  BRA.U !UP0, `(.L_x_32) ;  /* 0x0000000108c87547 */ /* 0x000fea000b800000 */
[----:B------:R-:W-:Y:S01]  /*1f30*/  UIADD3 UR13, UPT, UPT, UR44, UR7, URZ ;  /* 0x000000072c0d7290 */ /* 0x000fe2000fffe0ff */
[----:B------:R-:W-:-:S11]  /*1f40*/  UMOV UR4, UR5 ;  /* 0x0000000500047c82 */ /* 0x000fd60008000000 */
.L_x_38:
[----:B------:R-:W-:Y:S01]  /*1f50*/  ULEA UR17, UR4, UR6, 0x3 ;  /* 0x0000000604117291 */ /* 0x000fe2000f8e18ff */
[----:B--2---:R-:W-:Y:S01]  /*1f60*/  @P3 MOV R2, 0x8000 ;  /* 0x0000800000023802 */ /* 0x004fe20000000f00 */
[----:B--2-4-:R-:W-:Y:S10]  /*1f70*/  @P0 BRA `(.L_x_33) ;  /* 0x00000000000c0947 */ /* 0x014ff40003800000 */
[----:B------:R-:W-:-:S04]  /*1f80*/  SHF.L.U32 R3, R12, 0x1f, RZ ;  /* 0x0000001f0c037819 */ /* 0x000fc800000006ff */
[----:B------:R-:W2:Y:S02]  /*1f90*/  SYNCS.PHASECHK.TRANS64.TRYWAIT P0, [UR17+0x20], R3 ;  /* 0x00002003ff0075a7 */ /* 0x000ea40008001111 */
[----:B--2---:R-:W-:Y:S05]  /*1fa0*/  @!P0 BRA `(.L_x_34) ;  /* 0x0000007000088947 */ /* 0x004fea0003800000 */
.L_x_33:
[----:B------:R2:W-:Y:S01]  /*1fb0*/  @P3 SYNCS.ARRIVE.TRANS64 RZ, [UR17], R2 ;  /* 0x00000002ffff39a7 */ /* 0x0005e20008000011 */
[----:B------:R-:W-:-:S04]  /*1fc0*/  ULOP3.LUT UR5, UR25, 0x2, URZ, 0xfc, !UPT ;  /* 0x0000000219057892 */ /* 0x000fc8000f8efcff */
[----:B------:R-:W-:-:S09]  /*1fd0*/  UISETP.NE.AND UP0, UPT, UR5, 0x2, UPT ;  /* 0x000000020500788c */ /* 0x000fd2000bf05270 */
[----:B------:R-:W-:Y:S05]  /*1fe0*/  BRA.U UP0, `(.L_x_35) ;  /* 0x0000000100047547 */ /* 0x000fea000b800000 */
[----:B------:R-:W-:Y:S05]  /*1ff0*/  BPT.TRAP 0x1 ;  /* 0x000000040000795c */ /* 0x000fea0000300000 */
.L_x_35:
[----:B------:R-:W-:Y:S04]  /*2000*/  BSSY.RECONVERGENT B0, `(.L_x_36) ;  /* 0x0000003000007945 */ /* 0x000fe80003800200 */
[----:B------:R-:W-:Y:S05]  /*2010*/  @!P2 BRA `(.L_x_37) ;  /* 0x000000000004a947 */ /* 0x000fea0003800000 */
[----:B------:R-:W-:Y:S05]  /*2020*/  BPT.TRAP 0x1 ;  /* 0x000000040000795c */ /* 0x000fea0000300000 */
.L_x_37:
[----:B------:R-:W-:Y:S05]  /*2030*/  BSYNC.RECONVERGENT B0 ;  /* 0x0000000000007941 */ /* 0x000fea0003800200 */
.L_x_36:
        /* <DEDUP_REMOVED lines=9> */
[----:B------:R-:W-:Y:S02]  /*20d0*/  USHF.L.U32 UR18, UR7, 0x6, URZ ;  /* 0x0000000607127899 */ /* 0x000fe400080006ff */
[----:B------:R-:W-:Y:S01]  /*20e0*/  UIADD3 UR7, UPT, UPT, UR7, 0x1, URZ ;  /* 0x0000000107077890 */ /* 0x000fe2000fffe0ff */
[----:B-1----:R-:W-:Y:S01]  /*20f0*/  SHF.L.U32 R0, R12, 0x1f, RZ ;  /* 0x0000001f0c007819 */ /* 0x002fe200000006ff */
[----:B------:R-:W-:Y:S02]  /*2100*/  UIADD3 UR22, UP1, UPT, UR26, 0x80, URZ ;  /* 0x000000801a167890 */ /* 0x000fe4000ff3e0ff */
[----:B------:R-:W-:Y:S01]  /*2110*/  ULEA UR4, UR4, UR6, 0x1 ;  /* 0x0000000604047291 */ /* 0x000fe2000f8e08ff */
[----:B------:R3:W4:Y:S01]  /*2120*/  SYNCS.PHASECHK.TRANS64.TRYWAIT P0, [UR8+0x20], R0 ;  /* 0x00002000ff0075a7 */ /* 0x0007220008001108 */
[----:B------:R-:W-:-:S02]  /*2130*/  UIADD3.X UR15, UPT, UPT, URZ, UR27, URZ, UP0, !UPT ;  /* 0x0000001bff0f7290 */ /* 0x000fc400087fe4ff */
[----:B------:R-:W-:Y:S02]  /*2140*/  UISETP.NE.AND UP0, UPT, UR7, UR13, UPT ;  /* 0x0000000d0700728c */ /* 0x000fe4000bf05270 */
[----:B------:R-:W-:Y:S02]  /*2150*/  ULOP3.LUT UR17, UR17, 0xfefffff8, URZ, 0xc0, !UPT ;  /* 0xfefffff811117892 */ /* 0x000fe4000f8ec0ff */
[----:B------:R-:W-:Y:S02]  /*2160*/  UIADD3 UR16, UPT, UPT, UR16, 0x4300, URZ ;  /* 0x0000430010107890 */ /* 0x000fe4000fffe0ff */
[----:B------:R-:W-:Y:S02]  /*2170*/  UIADD3.X UR23, UPT, UPT, URZ, UR27, URZ, UP1, !UPT ;  /* 0x0000001bff177290 */ /* 0x000fe40008ffe4ff */
[----:B------:R-:W-:Y:S02]  /*2180*/  UIADD3 UR8, UPT, UPT, UR4, 0xc300, URZ ;  /* 0x0000c30004087890 */ /* 0x000fe4000fffe0ff */
[----:B------:R-:W-:Y:S01]  /*2190*/  UPRMT UR4, URZ, 0x5410, UR21 ;  /* 0x00005410ff047896 */ /* 0x000fe20008000015 */
[----:B------:R-:W-:Y:S01]  /*21a0*/  UMOV UR30, 0x0 ;  /* 0x00000000001e7882 */ /* 0x000fe20000000000 */
[----:B------:R-:W-:Y:S01]  /*21b0*/  UMOV UR31, 0x10000000 ;  /* 0x10000000001f7882 */ /* 0x000fe20000000000 */
[----:B------:R-:W-:Y:S01]  /*21c0*/  UMOV UR19, UR35 ;  /* 0x0000002300137c82 */ /* 0x000fe20008000000 */
[----:B------:R-:W-:Y:S01]  /*21d0*/  UMOV UR20, UR36 ;  /* 0x0000002400147c82 */ /* 0x000fe20008000000 */
[----:B------:R-:W-:Y:S01]  /*21e0*/  UMOV UR12, UR36 ;  /* 0x00000024000c7c82 */ /* 0x000fe20008000000 */
[----:B------:R-:W-:Y:S01]  /*21f0*/  UMOV UR9, UR17 ;  /* 0x0000001100097c82 */ /* 0x000fe20008000000 */
[----:B------:R-:W-:Y:S01]  /*2200*/  UMOV UR10, UR18 ;  /* 0x00000012000a7c82 */ /* 0x000fe20008000000 */
[----:B------:R-:W-:Y:S01]  /*2210*/  UTMALDG.3D.2CTA [UR16], [UR22], desc[UR30] ;  /* 0x00001e10160075b4 */ /* 0x000fe20008211000 */
[----:B------:R1:W-:Y:S02]  /*2220*/  UTMALDG.3D.MULTICAST.2CTA [UR8], [UR14], UR4, desc[UR30] ;  /* 0x00001e080e0073b4 */ /* 0x0003e40008211804 */
[----:B-1----:R-:W-:Y:S01]  /*2230*/  UMOV UR4, UR5 ;  /* 0x0000000500047c82 */ /* 0x002fe20008000000 */
[----:B---3--:R-:W-:Y:S05]  /*2240*/  BRA.U UP0, `(.L_x_38) ;  /* 0xfffffffd00407547 */ /* 0x008fea000b83ffff */
.L_x_32:
[C---:B------:R-:W-:Y:S01]  /*2250*/  LEA R3, R11.reuse, UR6, 0x3 ;  /* 0x000000060b037c11 */ /* 0x040fe2000f8e18ff */
[----:B------:R-:W-:Y:S01]  /*2260*/  NOP ;  /* 0x0000000000007918 */ /* 0x000fe20000000000 */
[----:B-1----:R-:W-:Y:S02]  /*2270*/  SHF.L.U32 R0, R10, 0x1f, RZ ;  /* 0x0000001f0a007819 */ /* 0x002fe400000006ff */
[----:B------:R-:W-:Y:S02]  /*2280*/  LEA R4, R11, UR6, 0x4 ;  /* 0x000000060b047c11 */ /* 0x000fe4000f8e20ff */
[----:B--2-4-:R-:W1:Y:S02]  /*2290*/  SYNCS.PHASECHK.TRANS64.TRYWAIT P0, [R3+URZ+0x90], R0 ;  /* 0x00009000030075a7 */ /* 0x014e6400080011ff */
[----:B-1----:R-:W-:Y:S05]  /*22a0*/  @!P0 BRA `(.L_x_39) ;  /* 0x0000006c00608947 */ /* 0x002fea0003800000 */
.L_x_152:
[----:B------:R-:W2:Y:S01]  /*22b0*/  LDS.128 R4, [R4+0x120] ;  /* 0x0001200004047984 */ /* 0x000ea20000000c00 */
[----:B------:R-:W-:Y:S01]  /*22c0*/  UISETP.GE.AND UP0, UPT, UR45, 0x1, UPT ;  /* 0x000000012d00788c */ /* 0x000fe2000bf06270 */
[----:B------:R-:W-:Y:S01]  /*22d0*/  @!PT LDS RZ, [RZ] ;  /* 0x00000000fffff984 */ /* 0x000fe20000000800 */
[----:B------:R-:W-:Y:S01]  /*22e0*/  @!PT LDS RZ, [RZ] ;  /* 0x00000000fffff984 */ /* 0x000fe20000000800 */
[----:B------:R-:W-:Y:S01]  /*22f0*/  @!PT LDS RZ, [RZ] ;  /* 0x00000000fffff984 */ /* 0x000fe20000000800 */
[----:B------:R-:W-:Y:S01]  /*2300*/  @!PT LDS RZ, [RZ] ;  /* 0x00000000fffff984 */ /* 0x000fe20000000800 */
[----:B------:R3:W-:Y:S06]  /*2310*/  MEMBAR.ALL.CTA ;  /* 0x0000000000007992 */ /* 0x0007ec0000008000 */
[----:B---3--:R-:W3:Y:S01]  /*2320*/  FENCE.VIEW.ASYNC.S ;  /* 0x00000000000073c6 */ /* 0x008ee20000000000 */
[----:B--2---:R-:W-:-:S13]  /*2330*/  LOP3.LUT P0, RZ, R6, 0x1, RZ, 0xc0, !PT ;  /* 0x0000000106ff7812 */ /* 0x004fda000780c0ff */
[----:B---3--:R-:W-:Y:S01]  /*2340*/  VOTEU.ANY UP1, P0 ;  /* 0x0000000000ff7886 */ /* 0x008fe20000020100 */
[----:B------:R-:W-:-:S13]  /*2350*/  PLOP3.LUT P0, PT, PT, PT, UP1, 0x80, 0x8 ;  /* 0x000000000008781c */ /* 0x000fda0003f0f018 */
[----:B-1----:R-:W-:Y:S02]  /*2360*/  @P0 LOP3.LUT R0, R5, 0xffff, RZ, 0xc0, !PT ;  /* 0x0000ffff05000812 */ /* 0x002fe400078ec0ff */
[----:B------:R-:W-:Y:S02]  /*2370*/  @P0 MOV R2, R4 ;  /* 0x0000000400020202 */ /* 0x000fe40000000f00 */
[----:B------:R-:W-:Y:S01]  /*2380*/  @P0 R2UR UR7, R0 ;  /* 0x00000000000702ca */ /* 0x000fe200000e0000 */
[----:B------:R-:W-:Y:S01]  /*2390*/  VIADD R0, R3, 0xa0 ;  /* 0x000000a003007836 */ /* 0x000fe20000000000 */
[----:B------:R-:W-:Y:S02]  /*23a0*/  @P0 SHF.R.U32.HI R4, RZ, 0x10, R5 ;  /* 0x00000010ff040819 */ /* 0x000fe40000011605 */
[----:B------:R-:W-:Y:S02]  /*23b0*/  @P0 R2UR UR8, R2 ;  /* 0x00000000020802ca */ /* 0x000fe400000e0000 */
[----:B------:R-:W-:-:S02]  /*23c0*/  PRMT R0, RZ, 0x654, R0 ;  /* 0x00000654ff007816 */ /* 0x000fc40000000000 */
[----:B------:R-:W-:Y:S02]  /*23d0*/  @P0 R2UR UR4, R4 ;  /* 0x00000000040402ca */ /* 0x000fe400000e0000 */
[----:B------:R1:W-:Y:S03]  /*23e0*/  SYNCS.ARRIVE.TRANS64.RED.A1T0 RZ, [R0+URZ], RZ ;  /* 0x000000ff00ff79a7 */ /* 0x0003e600081004ff */
[----:B------:R-:W-:-:S04]  /*23f0*/  @UP1 UMOV UR29, UR7 ;  /* 0x00000007001d1c82 */ /* 0x000fc80008000000 */
[----:B------:R-:W-:-:S04]  /*2400*/  @UP1 UMOV UR37, UR8 ;  /* 0x0000000800251c82 */ /* 0x000fc80008000000 */
[----:B------:R-:W-:Y:S01]  /*2410*/  @UP1 UMOV UR36, UR4 ;  /* 0x0000000400241c82 */ /* 0x000fe20008000000 */
[----:B------:R-:W-:Y:S05]  /*2420*/  BRA.U !UP0, `(.L_x_40) ;  /* 0x0000000108d47547 */ /* 0x000fea000b800000 */
[----:B------:R-:W2:Y:S01]  /*2430*/  LDCU.128 UR12, c[0x0][0xb10] ;  /* 0x00016200ff0c77ac */ /* 0x000ea20008000c00 */
[----:B------:R-:W3:Y:S01]  /*2440*/  LDCU UR30, c[0x0][0xb20] ;  /* 0x00016400ff1e77ac */ /* 0x000ee20008000800 */
[----:B------:R-:W4:Y:S01]  /*2450*/  LDCU UR20, c[0x0][0xb0c] ;  /* 0x00016180ff1477ac */ /* 0x000f220008000800 */
[----:B------:R-:W1:Y:S01]  /*2460*/  LDCU.64 UR10, c[0x0][0xb28] ;  /* 0x00016500ff0a77ac */ /* 0x000e620008000a00 */
[----:B------:R-:W-:Y:S02]  /*2470*/  UISETP.NE.AND UP3, UPT, UR45, 0x1, UPT ;  /* 0x000000012d00788c */ /* 0x000fe4000bf65270 */
[----:B--2---:R-:W-:Y:S02]  /*2480*/  UIMAD.WIDE.U32 UR16, UR38, UR15, URZ ;  /* 0x0000000f261072a5 */ /* 0x004fe4000f8e00ff */
[----:B------:R-:W-:Y:S02]  /*2490*/  UIMAD.WIDE.U32 UR8, UR39, UR12, URZ ;  /* 0x0000000c270872a5 */ /* 0x000fe4000f8e00ff */
[----:B------:R-:W-:-:S02]  /*24a0*/  UISETP.NE.AND UP0, UPT, UR14, 0x1, UPT ;  /* 0x000000010e00788c */ /* 0x000fc4000bf05270 */
[----:B------:R-:W-:Y:S01]  /*24b0*/  UIMAD.WIDE.U32 UR22, UR29, UR15, URZ ;  /* 0x0000000f1d1672a5 */ /* 0x000fe2000f8e00ff */
[----:B------:R-:W-:Y:S02]  /*24c0*/  UMOV UR16, UR17 ;  /* 0x0000001100107c82 */ /* 0x000fe40008000000 */
[----:B------:R-:W-:Y:S01]  /*24d0*/  UMOV UR8, UR9 ;  /* 0x0000000900087c82 */ /* 0x000fe20008000000 */
[----:B---3--:R-:W-:Y:S02]  /*24e0*/  USHF.R.U32.HI UR16, URZ, UR30, UR16 ;  /* 0x0000001eff107299 */ /* 0x008fe40008011610 */
[----:B----4-:R-:W-:Y:S02]  /*24f0*/  UISETP.NE.AND UP2, UPT, UR20, 0x1, UPT ;  /* 0x000000011400788c */ /* 0x010fe4000bf45270 */
[----:B------:R-:W-:Y:S02]  /*2500*/  USHF.R.U32.HI UR8, URZ, UR13, UR8 ;  /* 0x0000000dff087299 */ /* 0x000fe40008011608 */
[----:B------:R-:W-:-:S02]  /*2510*/  USEL UR7, UR38, UR16, !UP0 ;  /* 0x0000001026077287 */ /* 0x000fc4000c000000 */
[----:B------:R-:W-:Y:S02]  /*2520*/  USEL UR8, UR39, UR8, !UP2 ;  /* 0x0000000827087287 */ /* 0x000fe4000d000000 */
[----:B-1----:R-:W-:Y:S01]  /*2530*/  UIMAD.WIDE.U32 UR16, UR7, UR10, URZ ;  /* 0x0000000a071072a5 */ /* 0x002fe2000f8e00ff */
[----:B------:R-:W-:Y:S01]  /*2540*/  UMOV UR4, UR23 ;  /* 0x0000001700047c82 */ /* 0x000fe20008000000 */
[----:B------:R-:W-:Y:S02]  /*2550*/  UIMAD.WIDE.U32 UR18, UR37, UR12, URZ ;  /* 0x0000000c251272a5 */ /* 0x000fe4000f8e00ff */
[----:B------:R-:W-:-:S03]  /*2560*/  UIMAD.WIDE.U32 UR22, UR8, UR10, URZ ;  /* 0x0000000a081672a5 */ /* 0x000fc6000f8e00ff */
[----:B------:R-:W-:Y:S01]  /*2570*/  UMOV UR16, UR17 ;  /* 0x0000001100107c82 */ /* 0x000fe20008000000 */
[----:B------:R-:W-:Y:S02]  /*2580*/  USHF.R.U32.HI UR4, URZ, UR30, UR4 ;  /* 0x0000001eff047299 */ /* 0x000fe40008011604 */
[----:B------:R-:W-:Y:S01]  /*2590*/  @UP3 USHF.R.U32.HI UR7, URZ, UR11, UR16 ;  /* 0x0000000bff073299 */ /* 0x000fe20008011610 */
[----:B------:R-:W-:Y:S01]  /*25a0*/  UMOV UR18, UR19 ;  /* 0x0000001300127c82 */ /* 0x000fe20008000000 */
[----:B------:R-:W-:Y:S01]  /*25b0*/  UMOV UR22, UR23 ;  /* 0x0000001700167c82 */ /* 0x000fe20008000000 */
[----:B------:R-:W-:Y:S02]  /*25c0*/  USHF.R.U32.HI UR13, URZ, UR13, UR18 ;  /* 0x0000000dff0d7299 */ /* 0x000fe40008011612 */
[----:B------:R-:W-:Y:S02]  /*25d0*/  USEL UR4, UR29, UR4, !UP0 ;  /* 0x000000041d047287 */ /* 0x000fe4000c000000 */
[----:B------:R-:W-:-:S02]  /*25e0*/  @UP3 USHF.R.U32.HI UR8, URZ, UR11, UR22 ;  /* 0x0000000bff083299 */ /* 0x000fc40008011616 */
[----:B------:R-:W-:Y:S02]  /*25f0*/  UIMAD UR9, UR45, UR7, URZ ;  /* 0x000000072d0972a4 */ /* 0x000fe4000f8e02ff */
[----:B------:R-:W-:Y:S02]  /*2600*/  USEL UR7, UR37, UR13, !UP2 ;  /* 0x0000000d25077287 */ /* 0x000fe4000d000000 */
[----:B------:R-:W-:Y:S02]  /*2610*/  UIMAD UR12, UR45, UR8, URZ ;  /* 0x000000082d0c72a4 */ /* 0x000fe4000f8e02ff */
[----:B------:R-:W-:Y:S02]  /*2620*/  UISETP.GE.AND UP0, UPT, UR4, UR9, UPT ;  /* 0x000000090400728c */ /* 0x000fe4000bf06270 */
[----:B------:R-:W-:Y:S02]  /*2630*/  UIMAD.WIDE.U32 UR16, UR4, UR10, URZ ;  /* 0x0000000a041072a5 */ /* 0x000fe4000f8e00ff */
[----:B------:R-:W-:-:S02]  /*2640*/  UISETP.GE.OR UP0, UPT, UR7, UR12, UP0 ;  /* 0x0000000c0700728c */ /* 0x000fc40008706670 */
        /* <DEDUP_REMOVED lines=19> */
.L_x_40:
[----:B------:R-:W2:Y:S02]  /*2780*/  LDCU UR4, c[0x0][0xb30] ;  /* 0x00016600ff0477ac */ /* 0x000ea40008000800 */
[----:B--2---:R-:W-:-:S09]  /*2790*/  UISETP.NE.AND UP0, UPT, UR4, 0x1, UPT ;  /* 0x000000010400788c */ /* 0x004fd2000bf05270 */
[----:B------:R-:W-:Y:S05]  /*27a0*/  BRA.U UP0, `(.L_x_41) ;  /* 0x0000000100447547 */ /* 0x000fea000b800000 */
[----:B------:R-:W2:Y:S01]  /*27b0*/  LDCU.128 UR12, c[0x0][0xb10] ;  /* 0x00016200ff0c77ac */ /* 0x000ea20008000c00 */
[----:B------:R-:W3:Y:S01]  /*27c0*/  LDCU UR16, c[0x0][0xb0c] ;  /* 0x00016180ff1077ac */ /* 0x000ee20008000800 */
[----:B------:R-:W4:Y:S01]  /*27d0*/  LDCU UR17, c[0x0][0xb20] ;  /* 0x00016400ff1177ac */ /* 0x000f220008000800 */
[----:B--2---:R-:W-:Y:S02]  /*27e0*/  UIMAD.WIDE.U32 UR10, UR37, UR12, URZ ;  /* 0x0000000c250a72a5 */ /* 0x004fe4000f8e00ff */
[----:B------:R-:W-:Y:S02]  /*27f0*/  UIMAD.WIDE.U32 UR8, UR29, UR15, URZ ;  /* 0x0000000f1d0872a5 */ /* 0x000fe4000f8e00ff */
[----:B---3--:R-:W-:Y:S02]  /*2800*/  UISETP.NE.AND UP2, UPT, UR16, 0x1, UPT ;  /* 0x000000011000788c */ /* 0x008fe4000bf45270 */
[----:B------:R-:W-:Y:S01]  /*2810*/  UISETP.NE.AND UP0, UPT, UR14, 0x1, UPT ;  /* 0x000000010e00788c */ /* 0x000fe2000bf05270 */
[----:B------:R-:W-:-:S02]  /*2820*/  UMOV UR7, UR11 ;  /* 0x0000000b00077c82 */ /* 0x000fc40008000000 */
[----:B------:R-:W-:Y:S01]  /*2830*/  UMOV UR4, UR9 ;  /* 0x0000000900047c82 */ /* 0x000fe20008000000 */
[----:B------:R-:W-:Y:S02]  /*2840*/  USHF.R.U32.HI UR7, URZ, UR13, UR7 ;  /* 0x0000000dff077299 */ /* 0x000fe40008011607 */
[----:B----4-:R-:W-:Y:S02]  /*2850*/  USHF.R.U32.HI UR4, URZ, UR17, UR4 ;  /* 0x00000011ff047299 */ /* 0x010fe40008011604 */
[----:B------:R-:W-:Y:S02]  /*2860*/  USEL UR7, UR37, UR7, !UP2 ;  /* 0x0000000725077287 */ /* 0x000fe4000d000000 */
[----:B------:R-:W-:-:S04]  /*2870*/  USEL UR4, UR29, UR4, !UP0 ;  /* 0x000000041d047287 */ /* 0x000fc8000c000000 */
[----:B------:R-:W-:Y:S02]  /*2880*/  UIADD3 UR8, UPT, UPT, UR7, -UR4, URZ ;  /* 0x8000000407087290 */ /* 0x000fe4000fffe0ff */
[----:B------:R-:W-:Y:S02]  /*2890*/  UIADD3 UR4, UPT, UPT, -UR7, UR4, URZ ;  /* 0x0000000407047290 */ /* 0x000fe4000fffe1ff */
[----:B------:R-:W-:Y:S02]  /*28a0*/  UIMAD UR29, UR8, UR14, UR29 ;  /* 0x0000000e081d72a4 */ /* 0x000fe4000f8e021d */
[----:B------:R-:W-:-:S12]  /*28b0*/  UIMAD UR37, UR4, UR16, UR37 ;  /* 0x00000010042572a4 */ /* 0x000fd8000f8e0225 */
.L_x_41:
[----:B------:R-:W-:Y:S01]  /*28c0*/  VIADD R11, R11, 0x1 ;  /* 0x000000010b0b7836 */ /* 0x000fe20000000000 */
[----:B------:R-:W-:Y:S01]  /*28d0*/  R2UR UR4, R50 ;  /* 0x00000000320472ca */ /* 0x000fe200000e0000 */
[----:B------:R-:W-:Y:S01]  /*28e0*/  UIADD3 UR31, UPT, UPT, UR37, UR63, URZ ;  /* 0x0000003f251f7290 */ /* 0x000fe2000fffe0ff */
[----:B------:R-:W-:Y:S02]  /*28f0*/  PLOP3.LUT P1, PT, PT, PT, PT, 0x80, 0x8 ;  /* 0x000000000008781c */ /* 0x000fe40003f2f070 */
[----:B------:R-:W-:-:S04]  /*2900*/  ISETP.NE.AND P0, PT, R11, 0x2, PT ;  /* 0x000000020b00780c */ /* 0x000fc80003f05270 */
[----:B-1----:R-:W-:Y:S02]  /*2910*/  SEL R0, RZ, 0x1, P0 ;  /* 0x00000001ff007807 */ /* 0x002fe40000000000 */
[----:B------:R-:W-:Y:S02]  /*2920*/  SEL R11, R11, RZ, P0 ;  /* 0x000000ff0b0b7207 */ /* 0x000fe40000000000 */
[----:B------:R-:W-:Y:S01]  /*2930*/  LOP3.LUT R10, R10, R0, RZ, 0x3c, !PT ;  /* 0x000000000a0a7212 */ /* 0x000fe200078e3cff */
[----:B------:R-:W-:Y:S01]  /*2940*/  UIADD3 UR30, UPT, UPT, UR29, UR4, URZ ;  /* 0x000000041d1e7290 */ /* 0x000fe2000fffe0ff */
[----:B------:R-:W-:Y:S11]  /*2950*/  BRA.U UP1, `(.L_x_42) ;  /* 0xfffffff101247547 */ /* 0x000ff6000b83ffff */
[----:B------:R-:W-:Y:S01]  /*2960*/  UIADD3 UR7, UPT, UPT, UR6, 0x20, URZ ;  /* 0x0000002006077890 */ /* 0x000fe2000fffe0ff */
[----:B------:R-:W-:-:S03]  /*2970*/  SHF.L.U32 R2, R12, 0x1f, RZ ;  /* 0x0000001f0c027819 */ /* 0x000fc600000006ff */
[----:B------:R-:W-:-:S09]  /*2980*/  ULEA UR4, UR5, UR7, 0x3 ;  /* 0x0000000705047291 */ /* 0x000fd2000f8e18ff */
[----:B------:R-:W1:Y:S02]  /*2990*/  SYNCS.PHASECHK.TRANS64.TRYWAIT P0, [UR4], R2 ;  /* 0x00000002ff0075a7 */ /* 0x000e640008001104 */
[----:B-1----:R-:W-:Y:S05]  /*29a0*/  @!P0 BRA `(.L_x_43) ;  /* 0x0000006400b48947 */ /* 0x002fea0003800000 */
.L_x_154:
[----:B------:R-:W-:-:S04]  /*29b0*/  UIADD3 UR4, UPT, UPT, UR5, 0x1, URZ ;  /* 0x0000000105047890 */ /* 0x000fc8000fffe0ff */
[----:B------:R-:W-:-:S04]  /*29c0*/  UISETP.NE.AND UP0, UPT, UR4, 0x4, UPT ;  /* 0x000000040400788c */ /* 0x000fc8000bf05270 */
[----:B------:R-:W-:Y:S02]  /*29d0*/  USEL UR6, URZ, 0x1, UP0 ;  /* 0x00000001ff067887 */ /* 0x000fe40008000000 */
[----:B------:R-:W-:-:S04]  /*29e0*/  USEL UR4, UR4, URZ, UP0 ;  /* 0x000000ff04047287 */ /* 0x000fc80008000000 */
[----:B------:R-:W-:Y:S01]  /*29f0*/  ULEA UR5, UR4, UR7, 0x3 ;  /* 0x0000000704057291 */ /* 0x000fe2000f8e18ff */
[----:B-1----:R-:W-:-:S04]  /*2a00*/  LOP3.LUT R2, R12, UR6, RZ, 0x3c, !PT ;  /* 0x000000060c027c12 */ /* 0x002fc8000f8e3cff */
[----:B------:R-:W-:-:S04]  /*2a10*/  SHF.L.U32 R3, R2, 0x1f, RZ ;  /* 0x0000001f02037819 */ /* 0x000fc800000006ff */
[----:B------:R-:W1:Y:S02]  /*2a20*/  SYNCS.PHASECHK.TRANS64.TRYWAIT P0, [UR5], R3 ;  /* 0x00000003ff0075a7 */ /* 0x000e640008001105 */
[----:B-1----:R-:W-:Y:S05]  /*2a30*/  @!P0 BRA `(.L_x_44) ;  /* 0x0000006400a88947 */ /* 0x002fea0003800000 */
.L_x_156:
[----:B------:R-:W-:-:S04]  /*2a40*/  UIADD3 UR4, UPT, UPT, UR4, 0x1, URZ ;  /* 0x0000000104047890 */ /* 0x000fc8000fffe0ff */
[----:B------:R-:W-:-:S04]  /*2a50*/  UISETP.NE.AND UP0, UPT, UR4, 0x4, UPT ;  /* 0x000000040400788c */ /* 0x000fc8000bf05270 */
[----:B------:R-:W-:Y:S02]  /*2a60*/  USEL UR6, URZ, 0x1, UP0 ;  /* 0x00000001ff067887 */ /* 0x000fe40008000000 */
[----:B------:R-:W-:-:S04]  /*2a70*/  USEL UR4, UR4, URZ, UP0 ;  /* 0x000000ff04047287 */ /* 0x000fc80008000000 */
[----:B------:R-:W-:Y:S01]  /*2a80*/  ULEA UR5, UR4, UR7, 0x3 ;  /* 0x0000000704057291 */ /* 0x000fe2000f8e18ff */
[----:B------:R-:W-:-:S04]  /*2a90*/  LOP3.LUT R2, R2, UR6, RZ, 0x3c, !PT ;  /* 0x0000000602027c12 */ /* 0x000fc8000f8e3cff */
[----:B-1----:R-:W-:-:S04]  /*2aa0*/  SHF.L.U32 R3, R2, 0x1f, RZ ;  /* 0x0000001f02037819 */ /* 0x002fc800000006ff */
[----:B------:R-:W1:Y:S02]  /*2ab0*/  SYNCS.PHASECHK.TRANS64.TRYWAIT P0, [UR5], R3 ;  /* 0x00000003ff0075a7 */ /* 0x000e640008001105 */
[----:B-1----:R-:W-:Y:S05]  /*2ac0*/  @!P0 BRA `(.L_x_45) ;  /* 0x00000064009c8947 */ /* 0x002fea0003800000 */
.L_x_158:
[----:B------:R-:W-:-:S04]  /*2ad0*/  UIADD3 UR4, UPT, UPT, UR4, 0x1, URZ ;  /* 0x0000000104047890 */ /* 0x000fc8000fffe0ff */
[----:B------:R-:W-:-:S04]  /*2ae0*/  UISETP.NE.AND UP0, UPT, UR4, 0x4, UPT ;  /* 0x000000040400788c */ /* 0x000fc8000bf05270 */
[----:B------:R-:W-:Y:S02]  /*2af0*/  USEL UR5, URZ, 0x1, UP0 ;  /* 0x00000001ff057887 */ /* 0x000fe40008000000 */
[----:B------:R-:W-:-:S04]  /*2b00*/  USEL UR4, UR4, URZ, UP0 ;  /* 0x000000ff04047287 */ /* 0x000fc80008000000 */
[----:B------:R-:W-:Y:S01]  /*2b10*/  ULEA UR4, UR4, UR7, 0x3 ;  /* 0x0000000704047291 */ /* 0x000fe2000f8e18ff */
[----:B------:R-:W-:-:S04]  /*2b20*/  LOP3.LUT R2, R2, UR5, RZ, 0x3c, !PT ;  /* 0x0000000502027c12 */ /* 0x000fc8000f8e3cff */
[----:B------:R-:W-:Y:S01]  /*2b30*/  SHF.L.U32 R2, R2, 0x1f, RZ ;  /* 0x0000001f02027819 */ /* 0x000fe200000006ff */
[----:B-1----:R-:W-:-:S07]  /*2b40*/  IMAD.U32 R0, RZ, RZ, UR4 ;  /* 0x00000004ff007e24 */ /* 0x002fce000f8e00ff */
.L_x_46:
[----:B-1----:R1:W2:Y:S02]  /*2b50*/  SYNCS.PHASECHK.TRANS64.TRYWAIT P0, [R0+URZ], R2 ;  /* 0x00000002000075a7 */ /* 0x0022a400080011ff */
[----:B--2---:R-:W-:Y:S05]  /*2b60*/  @!P0 NANOSLEEP.SYNCS 0x989680 ;  /* 0x009896800000895d */ /* 0x004fea0003900000 */
[----:B------:R-:W2:Y:S02]  /*2b70*/  @!P0 SYNCS.PHASECHK.TRANS64 P0, [R0+URZ], R2 ;  /* 0x00000002000085a7 */ /* 0x000ea400080010ff */
[----:B--2---:R-:W-:Y:S05]  /*2b80*/  @P0 EXIT ;  /* 0x000000000000094d */ /* 0x004fea0003800000 */
[----:B------:R-:W-:Y:S05]  /*2b90*/  BRA `(.L_x_46) ;  /* 0xfffffffc00ec7947 */ /* 0x000fea000383ffff */
.L_x_22:
[----:B------:R-:W-:-:S04]  /*2ba0*/  UISETP.NE.AND UP0, UPT, UR47, URZ, UPT ;  /* 0x000000ff2f00728c */ /* 0x000fc8000bf05270 */
[----:B------:R-:W-:-:S09]  /*2bb0*/  UISETP.NE.OR UP0, UPT, UR18, 0x1, UP0 ;  /* 0x000000011200788c */ /* 0x000fd20008705670 */
[----:B------:R-:W-:Y:S05]  /*2bc0*/  BRA.U UP0, `(.L_x_47) ;  /* 0x0000000500487547 */ /* 0x000fea000b800000 */
[----:B------:R-:W-:Y:S01]  /*2bd0*/  ISETP.GE.U32.AND P2, PT, R0, 0x8, PT ;  /* 0x000000080000780c */ /* 0x000fe20003f46070 */
[----:B------:R-:W-:Y:S01]  /*2be0*/  IMAD.MOV.U32 R12, RZ, RZ, 0x1 ;  /* 0x00000001ff0c7424 */ /* 0x000fe200078e00ff */
[----:B------:R-:W-:Y:S02]  /*2bf0*/  CS2R R10, SRZ ;  /* 0x00000000000a7805 */ /* 0x000fe4000001ff00 */
[----:B------:R-:W-:Y:S01]  /*2c00*/  CS2R R8, SRZ ;  /* 0x0000000000087805 */ /* 0x000fe2000001ff00 */
[----:B------:R-:W-:Y:S01]  /*2c10*/  UMOV UR6, 0x400 ;  /* 0x0000040000067882 */ /* 0x000fe20000000000 */
[----:B------:R-:W-:Y:S01]  /*2c20*/  UMOV UR5, URZ ;  /* 0x000000ff00057c82 */ /* 0x000fe20008000000 */
[----:B------:R-:W-:-:S12]  /*2c30*/  ULEA UR6, UR47, UR6, 0x18 ;  /* 0x000000062f067291 */ /* 0x000fd8000f8ec0ff */
.L_x_51:
[----:B------:R-:W-:Y:S02]  /*2c40*/  LEA R2, R8, UR6, 0x3 ;  /* 0x0000000608027c11 */ /* 0x000fe4000f8e18ff */
[----:B------:R-:W-:-:S03]  /*2c50*/  SHF.L.U32 R4, R9, 0x1f, RZ ;  /* 0x0000001f09047819 */ /* 0x000fc600000006ff */
[----:B------:R-:W-:Y:S01]  /*2c60*/  VIADD R5, R2, 0x100 ;  /* 0x0000010002057836 */ /* 0x000fe20000000000 */
[----:B------:R-:W2:Y:S02]  /*2c70*/  SYNCS.PHASECHK.TRANS64.TRYWAIT P0, [R2+URZ+0xf0], R4 ;  /* 0x0000f004020075a7 */ /* 0x000ea400080011ff */
[----:B--2---:R-:W-:Y:S05]  /*2c80*/  @!P0 BRA `(.L_x_48) ;  /* 0x0000006400448947 */ /* 0x004fea0003800000 */
.L_x_159:
[----:B------:R-:W-:Y:S01]  /*2c90*/  ULEA UR4, UR5, UR6, 0x3 ;  /* 0x0000000605047291 */ /* 0x000fe2000f8e18ff */
[----:B--2---:R-:W-:Y:S01]  /*2ca0*/  PRMT R2, RZ, 0x654, R5 ;  /* 0x00000654ff027816 */ /* 0x004fe20000000005 */
[----:B------:R-:W-:Y:S01]  /*2cb0*/  @!P2 IMAD.MOV.U32 R4, RZ, RZ, 0x10 ;  /* 0x00000010ff04a424 */ /* 0x000fe200078e00ff */
[----:B------:R-:W-:Y:S01]  /*2cc0*/  SHF.L.U32 R5, R12, 0x1f, RZ ;  /* 0x0000001f0c057819 */ /* 0x000fe200000006ff */
[----:B------:R-:W-:Y:S01]  /*2cd0*/  UIADD3 UR7, UPT, UPT, UR4, 0x90, URZ ;  /* 0x0000009004077890 */ /* 0x000fe2000fffe0ff */
[----:B------:R2:W-:Y:S05]  /*2ce0*/  SYNCS.ARRIVE.TRANS64.RED.A1T0 RZ, [R2+URZ], RZ ;  /* 0x000000ff02ff79a7 */ /* 0x0005ea00081004ff */
[----:B------:R-:W-:Y:S01]  /*2cf0*/  IMAD.U32 R6, RZ, RZ, UR7 ;  /* 0x00000007ff067e24 */ /* 0x000fe2000f8e00ff */
[----:B------:R-:W3:Y:S04]  /*2d00*/  SYNCS.PHASECHK.TRANS64.TRYWAIT P0, [UR4+0xa0], R5 ;  /* 0x0000a005ff0075a7 */ /* 0x000ee80008001104 */
[----:B------:R-:W-:Y:S01]  /*2d10*/  PRMT R6, R0, 0x654, R6 ;  /* 0x0000065400067816 */ /* 0x000fe20000000006 */
[----:B--23--:R-:W-:Y:S06]  /*2d20*/  @!P0 BRA `(.L_x_49) ;  /* 0x0000006400308947 */ /* 0x00cfec0003800000 */
.L_x_161:
[----:B------:R-:W-:Y:S01]  /*2d30*/  ULEA UR8, UR5, UR6, 0x4 ;  /* 0x0000000605087291 */ /* 0x000fe2000f8e20ff */
[----:B------:R-:W-:Y:S01]  /*2d40*/  SEL R3, R6, R3, !P2 ;  /* 0x0000000306037207 */ /* 0x000fe20005000000 */
[----:B------:R-:W-:Y:S01]  /*2d50*/  UIADD3 UR9, UPT, UPT, UR4, 0x90, URZ ;  /* 0x0000009004097890 */ /* 0x000fe2000fffe0ff */
[----:B--2---:R-:W-:Y:S01]  /*2d60*/  LEA R2, R11, UR6, 0x3 ;  /* 0x000000060b027c11 */ /* 0x004fe2000f8e18ff */
[----:B------:R-:W-:Y:S01]  /*2d70*/  UIADD3 UR8, UPT, UPT, UR8, 0x120, URZ ;  /* 0x0000012008087890 */ /* 0x000fe2000fffe0ff */
[----:B------:R2:W-:Y:S01]  /*2d80*/  @!P2 SYNCS.ARRIVE.TRANS64.RED RZ, [R3+URZ], R4 ;  /* 0x0000000403ffa9a7 */ /* 0x0005e200080004ff */
[----:B------:R-:W-:Y:S01]  /*2d90*/  UIADD3 UR4, UPT, UPT, UR5, 0x1, URZ ;  /* 0x0000000105047890 */ /* 0x000fe2000fffe0ff */
[----:B------:R-:W-:-:S03]  /*2da0*/  VIADD R8, R8, 0x1 ;  /* 0x0000000108087836 */ /* 0x000fc60000000000 */
[----:B------:R-:W-:Y:S02]  /*2db0*/  UISETP.NE.AND UP0, UPT, UR4, 0x2, UPT ;  /* 0x000000020400788c */ /* 0x000fe4000bf05270 */
[----:B------:R-:W-:Y:S01]  /*2dc0*/  ISETP.NE.AND P0, PT, R8, 0x2, PT ;  /* 0x000000020800780c */ /* 0x000fe20003f05270 */
[----:B------:R-:W-:Y:S06]  /*2dd0*/  UGETNEXTWORKID.BROADCAST [UR8], [UR9] ;  /* 0x00000000080073ca */ /* 0x000fec0008000100 */
[----:B------:R-:W-:Y:S02]  /*2de0*/  USEL UR7, URZ, 0x1, UP0 ;  /* 0x00000001ff077887 */ /* 0x000fe40008000000 */
[----:B------:R-:W-:-:S04]  /*2df0*/  USEL UR5, UR4, URZ, UP0 ;  /* 0x000000ff04057287 */ /* 0x000fc80008000000 */
[----:B------:R-:W-:Y:S02]  /*2e00*/  LOP3.LUT R12, R12, UR7, RZ, 0x3c, !PT ;  /* 0x000000070c0c7c12 */ /* 0x000fe4000f8e3cff */
[----:B--2---:R-:W-:-:S04]  /*2e10*/  SHF.L.U32 R4, R10, 0x1f, RZ ;  /* 0x0000001f0a047819 */ /* 0x004fc800000006ff */
[----:B------:R-:W2:Y:S02]  /*2e20*/  SYNCS.PHASECHK.TRANS64.TRYWAIT P1, [R2+URZ+0x90], R4 ;  /* 0x00009004020075a7 */ /* 0x000ea400080211ff */
[----:B--2---:R-:W-:Y:S05]  /*2e30*/  @!P1 BRA `(.L_x_50) ;  /* 0x0000006400049947 */ /* 0x004fea0003800000 */
.L_x_162:
[C---:B--2---:R-:W-:Y:S01]  /*2e40*/  LEA R4, R11.reuse, UR6, 0x4 ;  /* 0x000000060b047c11 */ /* 0x044fe2000f8e20ff */
[----:B------:R-:W-:Y:S01]  /*2e50*/  VIADD R2, R2, 0xa0 ;  /* 0x000000a002027836 */ /* 0x000fe20000000000 */
[----:B------:R-:W-:Y:S01]  /*2e60*/  SEL R8, R8, RZ, P0 ;  /* 0x000000ff08087207 */ /* 0x000fe20000000000 */
[----:B------:R-:W-:-:S03]  /*2e70*/  VIADD R11, R11, 0x1 ;  /* 0x000000010b0b7836 */ /* 0x000fc60000000000 */
[----:B------:R-:W2:Y:S01]  /*2e80*/  LDS.128 R4, [R4+0x120] ;  /* 0x0001200004047984 */ /* 0x000ea20000000c00 */
[----:B------:R-:W-:Y:S02]  /*2e90*/  PRMT R2, RZ, 0x654, R2 ;  /* 0x00000654ff027816 */ /* 0x000fe40000000002 */
[C---:B------:R-:W-:Y:S01]  /*2ea0*/  ISETP.NE.AND P1, PT, R11.reuse, 0x2, PT ;  /* 0x000000020b00780c */ /* 0x040fe20003f25270 */
[----:B------:R-:W-:Y:S01]  /*2eb0*/  @!PT LDS RZ, [RZ] ;  /* 0x00000000fffff984 */ /* 0x000fe20000000800 */
[----:B------:R-:W-:Y:S01]  /*2ec0*/  @!PT LDS RZ, [RZ] ;  /* 0x00000000fffff984 */ /* 0x000fe20000000800 */
[----:B------:R-:W-:Y:S01]  /*2ed0*/  @!PT LDS RZ, [RZ] ;  /* 0x00000000fffff984 */ /* 0x000fe20000000800 */
[----:B------:R-:W-:Y:S01]  /*2ee0*/  @!PT LDS RZ, [RZ] ;  /* 0x00000000fffff984 */ /* 0x000fe20000000800 */
[----:B------:R3:W-:Y:S06]  /*2ef0*/  MEMBAR.ALL.CTA ;  /* 0x0000000000007992 */ /* 0x0007ec0000008000 */
[----:B---3--:R-:W3:Y:S01]  /*2f00*/  FENCE.VIEW.ASYNC.S ;  /* 0x00000000000073c6 */ /* 0x008ee20000000000 */
[----:B------:R-:W-:Y:S01]  /*2f10*/  SEL R11, R11, RZ, P1 ;  /* 0x000000ff0b0b7207 */ /* 0x000fe20000800000 */
[----:B---3--:R3:W-:Y:S01]  /*2f20*/  SYNCS.ARRIVE.TRANS64.RED.A1T0 RZ, [R2+URZ], RZ ;  /* 0x000000ff02ff79a7 */ /* 0x0087e200081004ff */
[----:B--2---:R-:W-:-:S02]  /*2f30*/  LOP3.LUT P3, RZ, R6, 0x1, RZ, 0xc0, !PT ;  /* 0x0000000106ff7812 */ /* 0x004fc4000786c0ff */
[----:B------:R-:W-:-:S04]  /*2f40*/  SEL R4, RZ, 0x1, P1 ;  /* 0x00000001ff047807 */ /* 0x000fc80000800000 */
[----:B------:R-:W-:Y:S02]  /*2f50*/  LOP3.LUT R10, R10, R4, RZ, 0x3c, !PT ;  /* 0x000000040a0a7212 */ /* 0x000fe400078e3cff */
[----:B---3--:R-:W-:-:S04]  /*2f60*/  SEL R2, RZ, 0x1, P0 ;  /* 0x00000001ff027807 */ /* 0x008fc80000000000 */
[----:B------:R-:W-:Y:S01]  /*2f70*/  LOP3.LUT R9, R9, R2, RZ, 0x3c, !PT ;  /* 0x0000000209097212 */ /* 0x000fe200078e3cff */
[----:B------:R-:W-:Y:S06]  /*2f80*/  @P3 BRA `(.L_x_51) ;  /* 0xfffffffc002c3947 */ /* 0x000fec000383ffff */
[----:B------:R-:W-:Y:S01]  /*2f90*/  ULEA UR4, UR5, UR6, 0x3 ;  /* 0x0000000605047291 */ /* 0x000fe2000f8e18ff */
[----:B------:R-:W-:-:S08]  /*2fa0*/  SHF.L.U32 R2, R12, 0x1f, RZ ;  /* 0x0000001f0c027819 */ /* 0x000fd000000006ff */
[----:B------:R-:W2:Y:S02]  /*2fb0*/  SYNCS.PHASECHK.TRANS64 P0, [UR4+0xa0], R2 ;  /* 0x0000a002ff0075a7 */ /* 0x000ea40008001004 */
[----:B--2---:R-:W-:Y:S05]  /*2fc0*/  @P0 BRA `(.L_x_52) ;  /* 0x0000000000080947 */ /* 0x004fea0003800000 */
[----:B------:R-:W2:Y:S02]  /*2fd0*/  SYNCS.PHASECHK.TRANS64.TRYWAIT P0, [UR4+0xa0], R2 ;  /* 0x0000a002ff0075a7 */ /* 0x000ea40008001104 */
[----:B--2---:R-:W-:Y:S05]  /*2fe0*/  @!P0 BRA `(.L_x_53) ;  /* 0x0000006000ac8947 */ /* 0x004fea0003800000 */
.L_x_52:
[----:B------:R-:W-:-:S04]  /*2ff0*/  UIADD3 UR7, UPT, UPT, UR5, 0x1, URZ ;  /* 0x0000000105077890 */ /* 0x000fc8000fffe0ff */
[----:B------:R-:W-:-:S04]  /*3000*/  UISETP.NE.AND UP0, UPT, UR7, 0x2, UPT ;  /* 0x000000020700788c */ /* 0x000fc8000bf05270 */
[----:B------:R-:W-:Y:S02]  /*3010*/  USEL UR8, URZ, 0x1, UP0 ;  /* 0x00000001ff087887 */ /* 0x000fe40008000000 */
[----:B------:R-:W-:-:S04]  /*3020*/  USEL UR7, UR7, URZ, UP0 ;  /* 0x000000ff07077287 */ /* 0x000fc80008000000 */
[----:B------:R-:W-:Y:S01]  /*3030*/  ULEA UR7, UR7, UR6, 0x3 ;  /* 0x0000000607077291 */ /* 0x000fe2000f8e18ff */
[----:B--2---:R-:W-:-:S04]  /*3040*/  LOP3.LUT R2, R12, UR8, RZ, 0x3c, !PT ;  /* 0x000000080c027c12 */ /* 0x004fc8000f8e3cff */
[----:B------:R-:W-:-:S04]  /*3050*/  SHF.L.U32 R0, R2, 0x1f, RZ ;  /* 0x0000001f02007819 */ /* 0x000fc800000006ff */
[----:B------:R-:W2:Y:S02]  /*3060*/  SYNCS.PHASECHK.TRANS64 P0, [UR7+0xa0], R0 ;  /* 0x0000a000ff0075a7 */ /* 0x000ea40008001007 */
[----:B-12---:R-:W-:Y:S05]  /*3070*/  @P0 EXIT ;  /* 0x000000000000094d */ /* 0x006fea0003800000 */
[----:B------:R-:W-:Y:S02]  /*3080*/  SHF.L.U32 R2, R2, 0x1f, RZ ;  /* 0x0000001f02027819 */ /* 0x000fe400000006ff */
[----:B------:R-:W-:-:S07]  /*3090*/  MOV R0, UR7 ;  /* 0x0000000700007c02 */ /* 0x000fce0008000f00 */
.L_x_54:
[----:B-1----:R1:W2:Y:S02]  /*30a0*/  SYNCS.PHASECHK.TRANS64.TRYWAIT P0, [R0+URZ+0xa0], R2 ;  /* 0x0000a002000075a7 */ /* 0x0022a400080011ff */
[----:B--2---:R-:W-:Y:S05]  /*30b0*/  @!P0 NANOSLEEP.SYNCS 0x989680 ;  /* 0x009896800000895d */ /* 0x004fea0003900000 */
[----:B------:R-:W2:Y:S02]  /*30c0*/  @!P0 SYNCS.PHASECHK.TRANS64 P0, [R0+URZ+0xa0], R2 ;  /* 0x0000a002000085a7 */ /* 0x000ea400080010ff */
[----:B--2---:R-:W-:Y:S05]  /*30d0*/  @P0 EXIT ;  /* 0x000000000000094d */ /* 0x004fea0003800000 */
[----:B------:R-:W-:Y:S05]  /*30e0*/  BRA `(.L_x_54) ;  /* 0xfffffffc00ec7947 */ /* 0x000fea000383ffff */
.L_x_47:
[----:B------:R-:W-:Y:S05]  /*30f0*/  BRA.U UP5, `(.L_x_55) ;  /* 0x0000001105d87547 */ /* 0x000fea000b800000 */
[----:B------:R-:W-:Y:S01]  /*3100*/  UMOV UR4, 0x40 ;  /* 0x0000004000047882 */ /* 0x000fe20000000000 */
[----:B------:R-:W-:Y:S01]  /*3110*/  NOP ;  /* 0x0000000000007918 */ /* 0x000fe20000000000 */
[----:B------:R-:W-:Y:S01]  /*3120*/  ULEA UR5, UR47, UR4, 0x18 ;  /* 0x000000042f057291 */ /* 0x000fe2000f8ec0ff */
[----:B------:R-:W-:Y:S02]  /*3130*/  UMOV UR6, 0x400 ;  /* 0x0000040000067882 */ /* 0x000fe40000000000 */
[----:B------:R-:W-:-:S06]  /*3140*/  ULEA UR6, UR47, UR6, 0x18 ;  /* 0x000000062f067291 */ /* 0x000fcc000f8ec0ff */
[----:B------:R-:W2:Y:S02]  /*3150*/  LDS.U8 R0, [UR5+0x1c] ;  /* 0x00001c05ff007984 */ /* 0x000ea40008000000 */
[----:B--2---:R-:W-:-:S13]  /*3160*/  ISETP.NE.AND P0, PT, R0, RZ, PT ;  /* 0x000000ff0000720c */ /* 0x004fda0003f05270 */
[----:B------:R-:W-:Y:S05]  /*3170*/  @P0 BRA `(.L_x_56) ;  /* 0x0000000400080947 */ /* 0x000fea0003800000 */
[----:B------:R-:W-:Y:S02]  /*3180*/  UISETP.NE.U32.AND UP1, UPT, UR48, 0x1, UPT ;  /* 0x000000013000788c */ /* 0x000fe4000bf25070 */
[----:B------:R-:W-:-:S07]  /*3190*/  UIADD3 UR7, UPT, UPT, UR5, 0x8, URZ ;  /* 0x0000000805077890 */ /* 0x000fce000fffe0ff */
[----:B------:R-:W-:Y:S05]  /*31a0*/  BRA.U !UP1, `(.L_x_57) ;  /* 0x00000001099c7547 */ /* 0x000fea000b800000 */
[----:B------:R-:W-:Y:S01]  /*31b0*/  ELECT P0, URZ, PT ;  /* 0x0000000000ff782f */ /* 0x000fe20003800000 */
[----:B------:R-:W-:-:S12]  /*31c0*/  BSSY B0, `(.L_x_57) ;  /* 0x0000025000007945 */ /* 0x000fd80003800000 */
[----:B------:R-:W-:Y:S05]  /*31d0*/  @!P0 BRA `(.L_x_58) ;  /* 0x00000000008c8947 */ /* 0x000fea0003800000 */
[----:B------:R-:W-:-:S05]  /*31e0*/  UMOV UR4, 0x10 ;  /* 0x0000001000047882 */ /* 0x000fca0000000000 */
[----:B------:R-:W-:Y:S04]  /*31f0*/  DEPBAR.LE SB2, 0x36 ;  /* 0x0000ad800000791a */ /* 0x000fe80000000000 */
[----:B------:R-:W2:Y:S02]  /*3200*/  UTCATOMSWS.2CTA.FIND_AND_SET.ALIGN UP0, UR4, UR4 ;  /* 0x00000004000475e3 */ /* 0x000ea40008200800 */
[----:B--2---:R-:W-:Y:S01]  /*3210*/  MOV R10, UR4 ;  /* 0x00000004000a7c02 */ /* 0x004fe20008000f00 */
[----:B------:R-:W-:Y:S06]  /*3220*/  BRA.U UP0, `(.L_x_59) ;  /* 0x0000000100187547 */ /* 0x000fec000b800000 */
.L_x_60:
[----:B------:R-:W-:Y:S05]  /*3230*/  NANOSLEEP 0x64 ;  /* 0x000000640000795d */ /* 0x000fea0003800000 */
[----:B------:R-:W-:-:S05]  /*3240*/  UMOV UR4, 0x10 ;  /* 0x0000001000047882 */ /* 0x000fca0000000000 */
[----:B------:R-:W-:Y:S04]  /*3250*/  DEPBAR.LE SB2, 0x36 ;  /* 0x0000ad800000791a */ /* 0x000fe80000000000 */
[----:B------:R-:W2:Y:S02]  /*3260*/  UTCATOMSWS.2CTA.FIND_AND_SET.ALIGN UP0, UR4, UR4 ;  /* 0x00000004000475e3 */ /* 0x000ea40008200800 */
[----:B--2---:R-:W-:Y:S01]  /*3270*/  MOV R10, UR4 ;  /* 0x00000004000a7c02 */ /* 0x004fe20008000f00 */
[----:B------:R-:W-:Y:S05]  /*3280*/  BRA.U !UP0, `(.L_x_60) ;  /* 0xfffffffd08e87547 */ /* 0x000fea000b83ffff */
.L_x_59:
[----:B------:R-:W2:Y:S01]  /*3290*/  LDS R6, [UR5+0x10] ;  /* 0x00001005ff067984 */ /* 0x000ea20008000800 */
[----:B------:R-:W-:Y:S01]  /*32a0*/  IMAD.U32 R0, RZ, RZ, UR6 ;  /* 0x00000006ff007e24 */ /* 0x000fe2000f8e00ff */
[----:B------:R-:W-:-:S03]  /*32b0*/  MOV R4, UR49 ;  /* 0x0000003100047c02 */ /* 0x000fc60008000f00 */
[----:B------:R-:W-:Y:S01]  /*32c0*/  VIADD R0, R0, 0x140 ;  /* 0x0000014000007836 */ /* 0x000fe20000000000 */
[----:B--2---:R-:W-:-:S04]  /*32d0*/  SHF.L.U32 R6, R6, 0x1f, RZ ;  /* 0x0000001f06067819 */ /* 0x004fc800000006ff */
[----:B------:R-:W2:Y:S02]  /*32e0*/  SYNCS.PHASECHK.TRANS64.TRYWAIT P0, [UR5+0x8], R6 ;  /* 0x00000806ff0075a7 */ /* 0x000ea40008001105 */
[----:B--2---:R-:W-:Y:S05]  /*32f0*/  @P0 BRA `(.L_x_61) ;  /* 0x0000000000080947 */ /* 0x004fea0003800000 */
[----:B------:R-:W2:Y:S02]  /*3300*/  SYNCS.PHASECHK.TRANS64.TRYWAIT P0, [UR5+0x8], R6 ;  /* 0x00000806ff0075a7 */ /* 0x000ea40008001105 */
[----:B--2---:R-:W-:Y:S05]  /*3310*/  @!P0 BRA `(.L_x_62) ;  /* 0x0000005c00f88947 */ /* 0x004fea0003800000 */
.L_x_61:
[----:B------:R-:W-:Y:S01]  /*3320*/  PRMT R4, R4, 0x654, R0 ;  /* 0x0000065404047816 */ /* 0x000fe20000000000 */
[----:B------:R-:W-:Y:S01]  /*3330*/  HFMA2 R0, -RZ, RZ, 0, 5.9604644775390625e-08 ;  /* 0x00000001ff007431 */ /* 0x000fe200000001ff */
[----:B------:R-:W-:Y:S01]  /*3340*/  UPRMT UR4, UR49, 0x654, UR7 ;  /* 0x0000065431047896 */ /* 0x000fe20008000007 */
[----:B------:R-:W-:Y:S02]  /*3350*/  IMAD.MOV.U32 R8, RZ, RZ, 0xffff ;  /* 0x0000ffffff087424 */ /* 0x000fe400078e00ff */
[----:B--2---:R-:W-:Y:S02]  /*3360*/  IMAD.MOV.U32 R6, RZ, RZ, 0x4 ;  /* 0x00000004ff067424 */ /* 0x004fe400078e00ff */
[----:B------:R-:W-:Y:S01]  /*3370*/  IMAD.SHL.U32 R9, R10, 0x20, RZ ;  /* 0x000000200a097824 */ /* 0x000fe200078e00ff */
[----:B------:R-:W-:Y:S02]  /*3380*/  MOV R5, UR4 ;  /* 0x0000000400057c02 */ /* 0x000fe40008000f00 */
[-C--:B------:R-:W-:Y:S01]  /*3390*/  SHF.L.U32 R8, R8, R10.reuse, RZ ;  /* 0x0000000a08087219 */ /* 0x080fe200000006ff */
[----:B------:R2:W-:Y:S01]  /*33a0*/  SYNCS.ARRIVE.TRANS64.RED RZ, [UR4], R6 ;  /* 0x00000006ffff79a7 */ /* 0x0005e20008000404 */
[----:B------:R-:W-:Y:S01]  /*33b0*/  SHF.L.U32 R7, R0, R10, RZ ;  /* 0x0000000a00077219 */ /* 0x000fe200000006ff */
[----:B------:R2:W-:Y:S04]  /*33c0*/  STS [UR6+0x140], R9 ;  /* 0x00014009ff007988 */ /* 0x0005e80008000806 */
[----:B------:R2:W-:Y:S04]  /*33d0*/  STAS [R4.64], R10 ;  /* 0x0000000a04007dbd */ /* 0x0005e8000c0008ff */
[----:B------:R2:W-:Y:S04]  /*33e0*/  ATOMS.OR RZ, [UR5+0x14], R8 ;  /* 0x00001408ffff798c */ /* 0x0005e8000b000005 */
[----:B------:R2:W-:Y:S04]  /*33f0*/  ATOMS.OR RZ, [UR5+0x18], R7 ;  /* 0x00001807ffff798c */ /* 0x0005e8000b000005 */
[----:B------:R2:W-:Y:S02]  /*3400*/  ATOMS.XOR RZ, [UR5+0x10], R0 ;  /* 0x00001000ffff798c */ /* 0x0005e4000b800005 */
.L_x_58:
[----:B-1----:R-:W-:Y:S05]  /*3410*/  BSYNC B0 ;  /* 0x0000000000007941 */ /* 0x002fea0003800000 */
.L_x_57:
[----:B------:R-:W-:Y:S05]  /*3420*/  BRA.U UP1, `(.L_x_63) ;  /* 0x00000001016c7547 */ /* 0x000fea000b800000 */
[----:B------:R-:W-:-:S03]  /*3430*/  UMOV UR4, 0xffffffff ;  /* 0xffffffff00047882 */ /* 0x000fc60000000000 */
[----:B------:R-:W-:Y:S05]  /*3440*/  BRA.DIV UR4, `(.L_x_64) ;  /* 0x0000005e04c47947 */ /* 0x000fea000b800000 */
[----:B------:R-:W-:-:S13]  /*3450*/  ELECT P6, URZ, PT ;  /* 0x0000000000ff782f */ /* 0x000fda00038c0000 */
.L_x_166:
[----:B------:R-:W-:Y:S05]  /*3460*/  @!P6 BRA `(.L_x_63) ;  /* 0x00000000005ce947 */ /* 0x000fea0003800000 */
[----:B--2---:R-:W2:Y:S02]  /*3470*/  LDS R4, [UR5+0x10] ;  /* 0x00001005ff047984 */ /* 0x004ea40008000800 */
[----:B--2---:R-:W-:-:S04]  /*3480*/  SHF.L.U32 R4, R4, 0x1f, RZ ;  /* 0x0000001f04047819 */ /* 0x004fc800000006ff */
[----:B------:R-:W2:Y:S02]  /*3490*/  SYNCS.PHASECHK.TRANS64.TRYWAIT P0, [UR5+0x8], R4 ;  /* 0x00000804ff0075a7 */ /* 0x000ea40008001105 */
[----:B--2---:R-:W-:Y:S05]  /*34a0*/  @P0 BRA `(.L_x_65) ;  /* 0x0000000000080947 */ /* 0x004fea0003800000 */
[----:B------:R-:W2:Y:S02]  /*34b0*/  SYNCS.PHASECHK.TRANS64.TRYWAIT P0, [UR5+0x8], R4 ;  /* 0x00000804ff0075a7 */ /* 0x000ea40008001105 */
[----:B--2---:R-:W-:Y:S05]  /*34c0*/  @!P0 BRA `(.L_x_66) ;  /* 0x0000005c00c48947 */ /* 0x004fea0003800000 */
.L_x_65:
[----:B------:R-:W3:Y:S01]  /*34d0*/  LDS R6, [UR6+0x140] ;  /* 0x00014006ff067984 */ /* 0x000ee20008000800 */
[----:B--2---:R-:W-:Y:S02]  /*34e0*/  HFMA2 R0, -RZ, RZ, 0, 5.9604644775390625e-08 ;  /* 0x00000001ff007431 */ /* 0x004fe400000001ff */
[----:B------:R-:W-:Y:S01]  /*34f0*/  IMAD.MOV.U32 R4, RZ, RZ, 0xffff ;  /* 0x0000ffffff047424 */ /* 0x000fe200078e00ff */
[----:B------:R-:W-:Y:S01]  /*3500*/  UPRMT UR4, UR49, 0x654, UR7 ;  /* 0x0000065431047896 */ /* 0x000fe20008000007 */
[----:B---3--:R-:W-:-:S03]  /*3510*/  IMAD.SHL.U32 R5, R6, 0x20, RZ ;  /* 0x0000002006057824 */ /* 0x008fc600078e00ff */
[-C--:B------:R-:W-:Y:S02]  /*3520*/  SHF.L.U32 R4, R4, R6.reuse, RZ ;  /* 0x0000000604047219 */ /* 0x080fe400000006ff */
[----:B------:R-:W-:Y:S01]  /*3530*/  SHF.L.U32 R6, R0, R6, RZ ;  /* 0x0000000600067219 */ /* 0x000fe200000006ff */
[----:B------:R3:W-:Y:S04]  /*3540*/  STS [UR6+0x140], R5 ;  /* 0x00014005ff007988 */ /* 0x0007e80008000806 */
[----:B------:R3:W-:Y:S04]  /*3550*/  ATOMS.OR RZ, [UR5+0x14], R4 ;  /* 0x00001404ffff798c */ /* 0x0007e8000b000005 */
[----:B------:R3:W-:Y:S01]  /*3560*/  ATOMS.OR RZ, [UR5+0x18], R6 ;  /* 0x00001806ffff798c */ /* 0x0007e2000b000005 */
[----:B------:R-:W-:Y:S03]  /*3570*/  SYNCS.ARRIVE.TRANS64.RED.A1T0 RZ, [UR4], RZ ;  /* 0x000000ffffff79a7 */ /* 0x000fe60008100404 */
[----:B------:R3:W-:Y:S01]  /*3580*/  ATOMS.XOR RZ, [UR5+0x10], R0 ;  /* 0x00001000ffff798c */ /* 0x0007e2000b800005 */
[----:B------:R-:W-:Y:S05]  /*3590*/  BRA `(.L_x_63) ;  /* 0x0000000000107947 */ /* 0x000fea0003800000 */
.L_x_56:
[----:B------:R-:W-:Y:S02]  /*35a0*/  MOV R0, 0xffffffff ;  /* 0xffffffff00007802 */ /* 0x000fe40000000f00 */
[----:B------:R-:W-:-:S03]  /*35b0*/  MOV R4, 0x35e0 ;  /* 0x000035e000047802 */ /* 0x000fc60000000f00 */
[----:B------:R2:W-:Y:S04]  /*35c0*/  STS [UR6+0x140], R0 ;  /* 0x00014000ff007988 */ /* 0x0005e80008000806 */
[----:B-12--5:R-:W-:Y:S05]  /*35d0*/  CALL.REL.NOINC `($__internal_1_$__cuda_sm10x_tcgen05_guardrail_trap_phase_invalid_during_alloc) ;  /* 0x0000006400987944 */ /* 0x026fea0003c00000 */
.L_x_63:
[----:B------:R-:W-:Y:S05]  /*35e0*/  WARPSYNC.ALL ;  /* 0x0000000000007948 */ /* 0x000fea0003800000 */
[----:B------:R-:W4:Y:S01]  /*35f0*/  S2UR UR4, SR_CgaCtaId ;  /* 0x00000000000479c3 */ /* 0x000f220000008800 */
[----:B------:R-:W-:Y:S01]  /*3600*/  UMOV UR26, 0x400 ;  /* 0x00000400001a7882 */ /* 0x000fe20000000000 */
[----:B------:R-:W-:-:S06]  /*3610*/  NOP ;  /* 0x0000000000007918 */ /* 0x000fcc0000000000 */
[----:B------:R-:W-:Y:S06]  /*3620*/  BAR.ARV 0x6, 0xa0 ;  /* 0x0182800000007b1d */ /* 0x000fec0000002000 */
[----:B------:R-:W1:Y:S01]  /*3630*/  LDCU UR6, c[0x0][0x38c] ;  /* 0x00007180ff0677ac */ /* 0x000e620008000800 */
[----:B------:R-:W-:Y:S01]  /*3640*/  LOP3.LUT R3, R3, 0xffff, RZ, 0xc0, !PT ;  /* 0x0000ffff03037812 */ /* 0x000fe200078ec0ff */
[----:B--2---:R-:W-:Y:S01]  /*3650*/  IMAD.MOV.U32 R9, RZ, RZ, 0x1 ;  /* 0x00000001ff097424 */ /* 0x004fe200078e00ff */
[----:B------:R-:W-:Y:S01]  /*3660*/  LOP3.LUT R2, R2, 0xffff, RZ, 0xc0, !PT ;  /* 0x0000ffff02027812 */ /* 0x000fe200078ec0ff */
[----:B------:R-:W-:Y:S01]  /*3670*/  IMAD.MOV.U32 R8, RZ, RZ, RZ ;  /* 0x000000ffff087224 */ /* 0x000fe200078e00ff */
[----:B------:R-:W-:Y:S01]  /*3680*/  R2UR UR28, R3 ;  /* 0x00000000031c72ca */ /* 0x000fe200000e0000 */
[----:B------:R-:W-:Y:S01]  /*3690*/  UMOV UR32, URZ ;  /* 0x000000ff00207c82 */ /* 0x000fe20008000000 */
[----:B------:R-:W-:-:S02]  /*36a0*/  R2UR UR42, R2 ;  /* 0x00000000022a72ca */ /* 0x000fc400000e0000 */
[----:B------:R-:W-:Y:S01]  /*36b0*/  CS2R R2, SRZ ;  /* 0x0000000000027805 */ /* 0x000fe2000001ff00 */
[----:B------:R-:W-:Y:S01]  /*36c0*/  UMOV UR23, URZ ;  /* 0x000000ff00177c82 */ /* 0x000fe20008000000 */
[----:B----4-:R-:W-:Y:S01]  /*36d0*/  ULEA UR26, UR4, UR26, 0x18 ;  /* 0x0000001a041a7291 */ /* 0x010fe2000f8ec0ff */
[----:B------:R-:W-:Y:S01]  /*36e0*/  UMOV UR22, URZ ;  /* 0x000000ff00167c82 */ /* 0x000fe20008000000 */
[----:B------:R-:W-:Y:S02]  /*36f0*/  UISETP.NE.AND UP3, UPT, UR48, URZ, UPT ;  /* 0x000000ff3000728c */ /* 0x000fe4000bf65270 */
[----:B------:R-:W-:Y:S02]  /*3700*/  UIADD3 UR5, UPT, UPT, UR26, 0x4300, URZ ;  /* 0x000043001a057890 */ /* 0x000fe4000fffe0ff */
[----:B------:R-:W-:-:S03]  /*3710*/  UIADD3 UR4, UPT, UPT, UR26, 0xc300, URZ ;  /* 0x0000c3001a047890 */ /* 0x000fc6000fffe0ff */
[----:B---3--:R-:W2:Y:S01]  /*3720*/  LDS R0, [UR26+0x140] ;  /* 0x0001401aff007984 */ /* 0x008ea20008000800 */
[----:B-1----:R-:W-:Y:S02]  /*3730*/  UIADD3 UR6, UPT, UPT, UR6, 0x3f, URZ ;  /* 0x0000003f06067890 */ /* 0x002fe4000fffe0ff */
[----:B------:R-:W-:Y:S02]  /*3740*/  USHF.R.U32.HI UR5, URZ, 0x4, UR5 ;  /* 0x00000004ff057899 */ /* 0x000fe40008011605 */
[----:B------:R-:W-:Y:S02]  /*3750*/  USHF.R.S32.HI UR33, URZ, 0x1f, UR6 ;  /* 0x0000001fff217899 */ /* 0x000fe40008011406 */
[----:B------:R-:W-:Y:S02]  /*3760*/  USHF.R.U32.HI UR4, URZ, 0x4, UR4 ;  /* 0x00000004ff047899 */ /* 0x000fe40008011604 */
[----:B------:R-:W-:Y:S02]  /*3770*/  ULEA.HI UR33, UR33, UR6, URZ, 0x6 ;  /* 0x0000000621217291 */ /* 0x000fe4000f8f30ff */
[----:B------:R-:W-:-:S02]  /*3780*/  ULOP3.LUT UR5, UR5, 0x3fff, URZ, 0xc0, !UPT ;  /* 0x00003fff05057892 */ /* 0x000fc4000f8ec0ff */
[----:B------:R-:W-:Y:S02]  /*3790*/  USHF.R.S32.HI UR33, URZ, 0x6, UR33 ;  /* 0x00000006ff217899 */ /* 0x000fe40008011421 */
[----:B------:R-:W-:Y:S02]  /*37a0*/  ULOP3.LUT UR30, UR4, 0x3fff, URZ, 0xc0, !UPT ;  /* 0x00003fff041e7892 */ /* 0x000fe4000f8ec0ff */
[----:B------:R-:W-:Y:S01]  /*37b0*/  UISETP.LT.AND UP0, UPT, UR33, 0x1, UPT ;  /* 0x000000012100788c */ /* 0x000fe2000bf01270 */
[----:B------:R-:W-:Y:S01]  /*37c0*/  UMOV UR40, 0x0 ;  /* 0x0000000000287882 */ /* 0x000fe20000000000 */
[----:B------:R-:W-:Y:S01]  /*37d0*/  UMOV UR41, 0x8200010 ;  /* 0x0820001000297882 */ /* 0x000fe20000000000 */
[----:B------:R-:W-:Y:S02]  /*37e0*/  ULOP3.LUT UR29, UR5, 0x10000, URZ, 0xfc, !UPT ;  /* 0x00010000051d7892 */ /* 0x000fe4000f8efcff */
[----:B------:R-:W-:Y:S02]  /*37f0*/  ULOP3.LUT UR30, UR30, 0x10000, URZ, 0xfc, !UPT ;  /* 0x000100001e1e7892 */ /* 0x000fe4000f8efcff */
[----:B------:R-:W-:Y:S01]  /*3800*/  USEL UR43, UR33, 0x1, !UP0 ;  /* 0x00000001212b7887 */ /* 0x000fe2000c000000 */
[----:B------:R-:W-:Y:S01]  /*3810*/  UMOV UR38, 0x0 ;  /* 0x0000000000267882 */ /* 0x000fe20000000000 */
[----:B------:R-:W-:Y:S01]  /*3820*/  UMOV UR39, 0x8200010 ;  /* 0x0820001000277882 */ /* 0x000fe20000000000 */
[----:B------:R-:W-:Y:S01]  /*3830*/  UMOV UR36, 0x0 ;  /* 0x0000000000247882 */ /* 0x000fe20000000000 */
[----:B------:R-:W-:Y:S01]  /*3840*/  UMOV UR37, 0x8200010 ;  /* 0x0820001000257882 */ /* 0x000fe20000000000 */
[----:B------:R-:W-:Y:S01]  /*3850*/  UMOV UR34, 0x0 ;  /* 0x0000000000227882 */ /* 0x000fe20000000000 */
[----:B------:R-:W-:Y:S01]  /*3860*/  UMOV UR35, 0x8200010 ;  /* 0x0820001000237882 */ /* 0x000fe20000000000 */
[----:B--2---:R-:W-:-:S15]  /*3870*/  R2UR UR44, R0 ;  /* 0x00000000002c72ca */ /* 0x004fde00000e0000 */
.L_x_74:
[C---:B------:R-:W-:Y:S02]  /*3880*/  LEA R0, R8.reuse, UR26, 0x3 ;  /* 0x0000001a08007c11 */ /* 0x040fe4000f8e18ff */
[----:B------:R-:W-:Y:S02]  /*3890*/  SHF.L.U32 R4, R3, 0x1f, RZ ;  /* 0x0000001f03047819 */ /* 0x000fe400000006ff */
[----:B------:R-:W-:Y:S02]  /*38a0*/  LEA R5, R8, UR26, 0x4 ;  /* 0x0000001a08057c11 */ /* 0x000fe4000f8e20ff */
[----:B------:R-:W1:Y:S02]  /*38b0*/  SYNCS.PHASECHK.TRANS64.TRYWAIT P0, [R0+URZ+0x90], R4 ;  /* 0x00009004000075a7 */ /* 0x000e6400080011ff */
[----:B-1-3--:R-:W-:Y:S05]  /*38c0*/  @!P0 BRA `(.L_x_67) ;  /* 0x0000005800dc8947 */ /* 0x00afea0003800000 */
.L_x_167:
[----:B-1----:R-:W1:Y:S01]  /*38d0*/  LDS.128 R4, [R5+0x120] ;  /* 0x0001200005047984 */ /* 0x002e620000000c00 */
[----:B------:R-:W-:Y:S02]  /*38e0*/  VIADD R0, R0, 0xa0 ;  /* 0x000000a000007836 */ /* 0x000fe40000000000 */
[----:B------:R-:W-:Y:S01]  /*38f0*/  VIADD R8, R8, 0x1 ;  /* 0x0000000108087836 */ /* 0x000fe20000000000 */
[----:B------:R-:W-:Y:S01]  /*3900*/  @!PT LDS RZ, [RZ] ;  /* 0x00000000fffff984 */ /* 0x000fe20000000800 */
[----:B------:R-:W-:Y:S01]  /*3910*/  @!PT LDS RZ, [RZ] ;  /* 0x00000000fffff984 */ /* 0x000fe20000000800 */
[----:B------:R-:W-:Y:S01]  /*3920*/  @!PT LDS RZ, [RZ] ;  /* 0x00000000fffff984 */ /* 0x000fe20000000800 */
[----:B------:R-:W-:Y:S01]  /*3930*/  @!PT LDS RZ, [RZ] ;  /* 0x00000000fffff984 */ /* 0x000fe20000000800 */
[----:B------:R2:W-:Y:S06]  /*3940*/  MEMBAR.ALL.CTA ;  /* 0x0000000000007992 */ /* 0x0005ec0000008000 */
[----:B--2---:R-:W2:Y:S01]  /*3950*/  FENCE.VIEW.ASYNC.S ;  /* 0x00000000000073c6 */ /* 0x004ea20000000000 */
[----:B------:R-:W-:-:S04]  /*3960*/  PRMT R0, RZ, 0x654, R0 ;  /* 0x00000654ff007816 */ /* 0x000fc80000000000 */
[----:B--2---:R2:W-:Y:S01]  /*3970*/  SYNCS.ARRIVE.TRANS64.RED.A1T0 RZ, [R0+URZ], RZ ;  /* 0x000000ff00ff79a7 */ /* 0x0045e200081004ff */
[----:B-1----:R-:W-:Y:S01]  /*3980*/  LOP3.LUT P1, RZ, R6, 0x1, RZ, 0xc0, !PT ;  /* 0x0000000106ff7812 */ /* 0x002fe2000782c0ff */
[----:B--2---:R-:W-:-:S12]  /*3990*/  BRA.U UP3, `(.L_x_68) ;  /* 0x0000000503087547 */ /* 0x004fd8000b800000 */
[----:B------:R-:W1:Y:S01]  /*39a0*/  LDCU UR4, c[0x0][0x38c] ;  /* 0x00007180ff0477ac */ /* 0x000e620008000800 */
[----:B------:R-:W-:Y:S02]  /*39b0*/  PLOP3.LUT P2, PT, PT, PT, PT, 0x80, 0x8 ;  /* 0x000000000008781c */ /* 0x000fe40003f4f070 */
[----:B------:R-:W-:Y:S01]  /*39c0*/  SHF.L.U32 R4, R9, 0x1f, RZ ;  /* 0x0000001f09047819 */ /* 0x000fe200000006ff */
[----:B------:R-:W-:Y:S02]  /*39d0*/  ULEA UR31, UR32, UR26, 0x3 ;  /* 0x0000001a201f7291 */ /* 0x000fe4000f8e18ff */
[----:B------:R-:W-:Y:S02]  /*39e0*/  ULEA UR11, UR32, UR44, 0x6 ;  /* 0x0000002c200b7291 */ /* 0x000fe4000f8e30ff */
[----:B-1----:R-:W-:-:S06]  /*39f0*/  UISETP.GE.AND UP0, UPT, UR4, 0x1, UPT ;  /* 0x000000010400788c */ /* 0x002fcc000bf06270 */
[----:B------:R-:W-:-:S05]  /*3a00*/  PLOP3.LUT P0, PT, PT, PT, UP0, 0x80, 0x8 ;  /* 0x000000000008781c */ /* 0x000fca0003f0f008 */
[----:B------:R-:W-:-:S08]  /*3a10*/  @UP0 ULEA UR4, UR23, UR26, 0x3 ;  /* 0x0000001a17040291 */ /* 0x000fd0000f8e18ff */
[----:B------:R-:W-:-:S04]  /*3a20*/  @P0 SHF.L.U32 R0, R2, 0x1f, RZ ;  /* 0x0000001f02000819 */ /* 0x000fc800000006ff */
[----:B------:R1:W2:Y:S01]  /*3a30*/  @P0 SYNCS.PHASECHK.TRANS64.TRYWAIT P2, [UR4], R0 ;  /* 0x00000000ff0005a7 */ /* 0x0002a20008041104 */
[----:B------:R-:W3:Y:S02]  /*3a40*/  SYNCS.PHASECHK.TRANS64.TRYWAIT P0, [UR31+0xd0], R4 ;  /* 0x0000d004ff0075a7 */ /* 0x000ee4000800111f */
[----:B-123--:R-:W-:Y:S05]  /*3a50*/  @!P0 BRA `(.L_x_69) ;  /* 0x00000058008c8947 */ /* 0x00efea0003800000 */
.L_x_169:
[----:B------:R-:W-:Y:S01]  /*3a60*/  UMOV UR27, UR22 ;  /* 0x00000016001b7c82 */ /* 0x000fe20008000000 */
[----:B------:R-:W-:Y:S05]  /*3a70*/  BRA.U !UP0, `(.L_x_70) ;  /* 0x0000000108c07547 */ /* 0x000fea000b800000 */
[----:B------:R-:W-:Y:S02]  /*3a80*/  UIADD3 UR27, UPT, UPT, UR43, UR22, URZ ;  /* 0x000000162b1b7290 */ /* 0x000fe4000fffe0ff */
[----:B------:R-:W-:Y:S01]  /*3a90*/  UPLOP3.LUT UP2, UPT, UPT, UPT, UPT, 0x40, 0x4 ;  /* 0x000000000004789c */ /* 0x000fe20003f4e870 */
[----:B------:R-:W-:Y:S01]  /*3aa0*/  UMOV UR24, UR33 ;  /* 0x0000002100187c82 */ /* 0x000fe20008000000 */
[----:B------:R-:W-:-:S09]  /*3ab0*/  UMOV UR10, UR23 ;  /* 0x00000017000a7c82 */ /* 0x000fd20008000000 */
.L_x_73:
[----:B--2---:R-:W-:Y:S01]  /*3ac0*/  ULEA UR5, UR10, UR26, 0x3 ;  /* 0x0000001a0a057291 */ /* 0x004fe2000f8e18ff */
[----:B---3--:R-:W-:Y:S11]  /*3ad0*/  @P2 BRA `(.L_x_71) ;  /* 0x00000000000c2947 */ /* 0x008ff60003800000 */
[----:B-1----:R-:W-:Y:S04]  /*3ae0*/  SHF.L.U32 R4, R2, 0x1f, RZ ;  /* 0x0000001f02047819 */ /* 0x002fe800000006ff */
[----:B------:R-:W1:Y:S02]  /*3af0*/  SYNCS.PHASECHK.TRANS64.TRYWAIT P0, [UR5], R4 ;  /* 0x00000004ff0075a7 */ /* 0x000e640008001105 */
[----:B-1----:R-:W-:Y:S05]  /*3b00*/  @!P0 BRA `(.L_x_72) ;  /* 0x0000005800788947 */ /* 0x002fea0003800000 */
.L_x_71:
[----:B------:R-:W-:Y:S01]  /*3b10*/  UISETP.NE.AND UP0, UPT, UR24, 0x1, UPT ;  /* 0x000000011800788c */ /* 0x000fe2000bf05270 */
[----:B------:R-:W-:Y:S01]  /*3b20*/  PLOP3.LUT P2, PT, PT, PT, PT, 0x80, 0x8 ;  /* 0x000000000008781c */ /* 0x000fe20003f4f070 */
[----:B------:R-:W-:Y:S02]  /*3b30*/  UIADD3 UR4, UPT, UPT, UR10, 0x1, URZ ;  /* 0x000000010a047890 */ /* 0x000fe4000fffe0ff */
[----:B------:R-:W-:Y:S02]  /*3b40*/  UIADD3 UR25, UPT, UPT, UR5, 0x20, URZ ;  /* 0x0000002005197890 */ /* 0x000fe4000fffe0ff */
[----:B------:R-:W-:Y:S01]  /*3b50*/  UISETP.NE.AND UP1, UPT, UR4, 0x4, UPT ;  /* 0x000000040400788c */ /* 0x000fe2000bf25270 */
[----:B------:R-:W-:Y:S01]  /*3b60*/  PLOP3.LUT P0, PT, PT, PT, UP0, 0x80, 0x8 ;  /* 0x000000000008781c */ /* 0x000fe20003f0f008 */
[----:B------:R-:W-:Y:S02]  /*3b70*/  UIADD3 UR22, UPT, UPT, UR22, 0x1, URZ ;  /* 0x0000000116167890 */ /* 0x000fe4000fffe0ff */
[----:B------:R-:W-:Y:S02]  /*3b80*/  USEL UR6, URZ, 0x1, UP1 ;  /* 0x00000001ff067887 */ /* 0x000fe40008800000 */
[----:B------:R-:W-:Y:S02]  /*3b90*/  USEL UR23, UR4, URZ, UP1 ;  /* 0x000000ff04177287 */ /* 0x000fe40008800000 */
[----:B------:R-:W-:Y:S02]  /*3ba0*/  UIADD3 UR24, UPT, UPT, UR24, -0x1, URZ ;  /* 0xffffffff18187890 */ /* 0x000fe4000fffe0ff */
[----:B------:R-:W-:Y:S01]  /*3bb0*/  @UP0 ULEA UR4, UR23, UR26, 0x3 ;  /* 0x0000001a17040291 */ /* 0x000fe2000f8e18ff */
[----:B------:R-:W-:Y:S01]  /*3bc0*/  LOP3.LUT R2, R2, UR6, RZ, 0x3c, !PT ;  /* 0x0000000602027c12 */ /* 0x000fe2000f8e3cff */
[----:B------:R-:W-:Y:S02]  /*3bd0*/  ULEA UR6, UR10, UR30, 0x9 ;  /* 0x0000001e0a067291 */ /* 0x000fe4000f8e48ff */
[----:B------:R-:W-:Y:S01]  /*3be0*/  UISETP.NE.AND UP0, UPT, UR22, UR27, UPT ;  /* 0x0000001b1600728c */ /* 0x000fe2000bf05270 */
[----:B-1----:R-:W-:Y:S01]  /*3bf0*/  @P0 SHF.L.U32 R0, R2, 0x1f, RZ ;  /* 0x0000001f02000819 */ /* 0x002fe200000006ff */
[----:B------:R-:W-:Y:S02]  /*3c00*/  UIADD3 UR20, UPT, UPT, UR6, 0x2, URZ ;  /* 0x0000000206147890 */ /* 0x000fe4000fffe0ff */
[----:B------:R-:W-:Y:S01]  /*3c10*/  UIADD3 UR16, UPT, UPT, UR6, 0x4, URZ ;  /* 0x0000000406107890 */ /* 0x000fe2000fffe0ff */
[----:B------:R2:W3:Y:S01]  /*3c20*/  @P0 SYNCS.PHASECHK.TRANS64.TRYWAIT P2, [UR4], R0 ;  /* 0x00000000ff0005a7 */ /* 0x0004e20008041104 */
[----:B------:R-:W-:Y:S02]  /*3c30*/  ULEA UR4, UR10, UR29, 0x9 ;  /* 0x0000001d0a047291 */ /* 0x000fe4000f8e48ff */
[----:B------:R-:W-:Y:S02]  /*3c40*/  UIADD3 UR12, UPT, UPT, UR6, 0x6, URZ ;  /* 0x00000006060c7890 */ /* 0x000fe4000fffe0ff */
[----:B------:R-:W-:Y:S02]  /*3c50*/  UIADD3 UR18, UPT, UPT, UR4, 0x2, URZ ;  /* 0x0000000204127890 */ /* 0x000fe4000fffe0ff */
[----:B------:R-:W-:Y:S02]  /*3c60*/  UIADD3 UR14, UPT, UPT, UR4, 0x4, URZ ;  /* 0x00000004040e7890 */ /* 0x000fe4000fffe0ff */
[----:B------:R-:W-:Y:S01]  /*3c70*/  UIADD3 UR8, UPT, UPT, UR4, 0x6, URZ ;  /* 0x0000000604087890 */ /* 0x000fe2000fffe0ff */
[----:B------:R-:W-:Y:S01]  /*3c80*/  UMOV UR7, 0x40004040 ;  /* 0x4000404000077882 */ /* 0x000fe20000000000 */
[----:B------:R-:W-:Y:S01]  /*3c90*/  UMOV UR5, 0x40004040 ;  /* 0x4000404000057882 */ /* 0x000fe20000000000 */
[----:B------:R-:W-:Y:S01]  /*3ca0*/  UMOV UR21, 0x40004040 ;  /* 0x4000404000157882 */ /* 0x000fe20000000000 */
[----:B------:R2:W-:Y:S01]  /*3cb0*/  UTCHMMA.2CTA gdesc[UR4], gdesc[UR6], tmem[UR11], tmem[UR40], idesc[UR41], UP2 ;  /* 0x00ff2806040075ea */ /* 0x0005e2000920000b */
[----:B------:R-:W-:Y:S01]  /*3cc0*/  UPLOP3.LUT UP2, UPT, UPT, UPT, UPT, 0x80, 0x8 ;  /* 0x000000000008789c */ /* 0x000fe20003f4f070 */
[----:B------:R-:W-:Y:S01]  /*3cd0*/  UMOV UR19, 0x40004040 ;  /* 0x4000404000137882 */ /* 0x000fe20000000000 */
[----:B------:R-:W-:Y:S01]  /*3ce0*/  UMOV UR17, 0x40004040 ;  /* 0x4000404000117882 */ /* 0x000fe20000000000 */
[----:B------:R2:W-:Y:S01]  /*3cf0*/  UTCHMMA.2CTA gdesc[UR18], gdesc[UR20], tmem[UR11], tmem[UR38], idesc[UR39], UPT ;  /* 0x00ff2614120075ea */ /* 0x0005e2000ba0000b */
[----:B------:R-:W-:Y:S01]  /*3d00*/  UMOV UR15, 0x40004040 ;  /* 0x40004040000f7882 */ /* 0x000fe20000000000 */
[----:B------:R-:W-:Y:S01]  /*3d10*/  UMOV UR13, 0x40004040 ;  /* 0x40004040000d7882 */ /* 0x000fe20000000000 */
[----:B------:R-:W-:Y:S01]  /*3d20*/  UMOV UR9, 0x40004040 ;  /* 0x4000404000097882 */ /* 0x000fe20000000000 */
[----:B------:R2:W-:Y:S01]  /*3d30*/  UTCHMMA.2CTA gdesc[UR14], gdesc[UR16], tmem[UR11], tmem[UR36], idesc[UR37], UPT ;  /* 0x00ff24100e0075ea */ /* 0x0005e2000ba0000b */
[----:B------:R2:W-:Y:S01]  /*3d40*/  UTCHMMA.2CTA gdesc[UR8], gdesc[UR12], tmem[UR11], tmem[UR34], idesc[UR35], UPT ;  /* 0x00ff220c080075ea */ /* 0x0005e2000ba0000b */
[----:B------:R2:W-:Y:S01]  /*3d50*/  UTCBAR.2CTA.MULTICAST [UR25], URZ, UR28 ;  /* 0x000000ff190073e9 */ /* 0x0005e2000820081c */
[----:B------:R-:W-:Y:S01]  /*3d60*/  UMOV UR10, UR23 ;  /* 0x00000017000a7c82 */ /* 0x000fe20008000000 */
[----:B------:R-:W-:Y:S05]  /*3d70*/  BRA.U UP0, `(.L_x_73) ;  /* 0xfffffffd00507547 */ /* 0x000fea000b83ffff */
.L_x_70:
[----:B--2---:R-:W-:Y:S01]  /*3d80*/  UIADD3 UR4, UPT, UPT, UR31, 0xb0, URZ ;  /* 0x000000b01f047890 */ /* 0x004fe2000fffe0ff */
[----:B------:R-:W-:-:S08]  /*3d90*/  UMOV UR22, UR27 ;  /* 0x0000001b00167c82 */ /* 0x000fd00008000000 */
[----:B------:R2:W-:Y:S01]  /*3da0*/  UTCBAR.2CTA.MULTICAST [UR4], URZ, UR42 ;  /* 0x000000ff040073e9 */ /* 0x0005e2000820082a */
[----:B------:R-:W-:Y:S02]  /*3db0*/  NOP ;  /* 0x0000000000007918 */ /* 0x000fe40000000000 */
.L_x_68:
[----:B--2---:R-:W-:Y:S01]  /*3dc0*/  UIADD3 UR4, UPT, UPT, UR32, 0x1, URZ ;  /* 0x0000000120047890 */ /* 0x004fe2000fffe0ff */
[----:B------:R-:W-:-:S03]  /*3dd0*/  ISETP.NE.AND P0, PT, R8, 0x2, PT ;  /* 0x000000020800780c */ /* 0x000fc60003f05270 */
[----:B------:R-:W-:Y:S01]  /*3de0*/  UISETP.NE.AND UP0, UPT, UR4, 0x4, UPT ;  /* 0x000000040400788c */ /* 0x000fe2000bf05270 */
[----:B-1----:R-:W-:Y:S02]  /*3df0*/  SEL R0, RZ, 0x1, P0 ;  /* 0x00000001ff007807 */ /* 0x002fe40000000000 */
[----:B------:R-:W-:Y:S01]  /*3e00*/  SEL R8, R8, RZ, P0 ;  /* 0x000000ff08087207 */ /* 0x000fe20000000000 */
[----:B------:R-:W-:Y:S01]  /*3e10*/  USEL UR5, URZ, 0x1, UP0 ;  /* 0x00000001ff057887 */ /* 0x000fe20008000000 */
[----:B------:R-:W-:Y:S01]  /*3e20*/  LOP3.LUT R3, R3, R0, RZ, 0x3c, !PT ;  /* 0x0000000003037212 */ /* 0x000fe200078e3cff */
[----:B------:R-:W-:-:S04]  /*3e30*/  USEL UR32, UR4, URZ, UP0 ;  /* 0x000000ff04207287 */ /* 0x000fc80008000000 */
[----:B------:R-:W-:Y:S01]  /*3e40*/  LOP3.LUT R9, R9, UR5, RZ, 0x3c, !PT ;  /* 0x0000000509097c12 */ /* 0x000fe2000f8e3cff */
[----:B------:R-:W-:Y:S07]  /*3e50*/  @P1 BRA `(.L_x_74) ;  /* 0xfffffff800881947 */ /* 0x000fee000383ffff */
[----:B------:R-:W1:Y:S01]  /*3e60*/  S2UR UR8, SR_CgaCtaId ;  /* 0x00000000000879c3 */ /* 0x000e620000008800 */
[----:B------:R-:W-:Y:S01]  /*3e70*/  ELECT P0, URZ, PT ;  /* 0x0000000000ff782f */ /* 0x000fe20003800000 */
[----:B------:R-:W-:Y:S01]  /*3e80*/  HFMA2 R0, -RZ, RZ, 0, 5.9604644775390625e-08 ;  /* 0x00000001ff007431 */ /* 0x000fe200000001ff */
[----:B------:R-:W-:-:S05]  /*3e90*/  UMOV UR4, 0x40 ;  /* 0x0000004000047882 */ /* 0x000fca0000000000 */
[----:B------:R-:W-:Y:S01]  /*3ea0*/  UVIRTCOUNT.DEALLOC.SMPOOL 0x80 ;  /* 0x000000800000784c */ /* 0x000fe20000000000 */
[----:B------:R-:W-:Y:S02]  /*3eb0*/  UISETP.NE.AND UP1, UPT, UR48, URZ, UPT ;  /* 0x000000ff3000728c */ /* 0x000fe4000bf25270 */
[----:B-1----:R-:W-:-:S09]  /*3ec0*/  ULEA UR8, UR8, UR4, 0x18 ;  /* 0x0000000408087291 */ /* 0x002fd2000f8ec0ff */
[----:B------:R1:W-:Y:S01]  /*3ed0*/  @P0 STS.U8 [UR8+0x1c], R0 ;  /* 0x00001c00ff000988 */ /* 0x0003e20008000008 */
[----:B------:R-:W-:Y:S05]  /*3ee0*/  BRA.U UP1, `(.L_x_75) ;  /* 0x0000000101a07547 */ /* 0x000fea000b800000 */
[----:B------:R-:W-:Y:S01]  /*3ef0*/  UIADD3 UR7, UPT, UPT, UR26, 0xd0, URZ ;  /* 0x000000d01a077890 */ /* 0x000fe2000fffe0ff */
[----:B------:R-:W-:-:S03]  /*3f00*/  SHF.L.U32 R2, R9, 0x1f, RZ ;  /* 0x0000001f09027819 */ /* 0x000fc600000006ff */
[----:B------:R-:W-:-:S09]  /*3f10*/  ULEA UR4, UR32, UR7, 0x3 ;  /* 0x0000000720047291 */ /* 0x000fd2000f8e18ff */
[----:B------:R-:W2:Y:S02]  /*3f20*/  SYNCS.PHASECHK.TRANS64.TRYWAIT P0, [UR4], R2 ;  /* 0x00000002ff0075a7 */ /* 0x000ea40008001104 */
[----:B--2---:R-:W-:Y:S05]  /*3f30*/  @!P0 BRA `(.L_x_76) ;  /* 0x0000005400848947 */ /* 0x004fea0003800000 */
.L_x_172:
        /* <DEDUP_REMOVED lines=9> */
.L_x_174:
        /* <DEDUP_REMOVED lines=9> */
.L_x_176:
[----:B------:R-:W-:-:S04]  /*4060*/  UIADD3 UR4, UPT, UPT, UR4, 0x1, URZ ;  /* 0x0000000104047890 */ /* 0x000fc8000fffe0ff */
[----:B------:R-:W-:-:S04]  /*4070*/  UISETP.NE.AND UP0, UPT, UR4, 0x4, UPT ;  /* 0x000000040400788c */ /* 0x000fc8000bf05270 */
[----:B------:R-:W-:Y:S02]  /*4080*/  USEL UR5, URZ, 0x1, UP0 ;  /* 0x00000001ff057887 */ /* 0x000fe40008000000 */
[----:B------:R-:W-:-:S04]  /*4090*/  USEL UR4, UR4, URZ, UP0 ;  /* 0x000000ff04047287 */ /* 0x000fc80008000000 */
[----:B------:R-:W-:Y:S01]  /*40a0*/  ULEA UR4, UR4, UR7, 0x3 ;  /* 0x0000000704047291 */ /* 0x000fe2000f8e18ff */
[----:B------:R-:W-:-:S04]  /*40b0*/  LOP3.LUT R2, R2, UR5, RZ, 0x3c, !PT ;  /* 0x0000000502027c12 */ /* 0x000fc8000f8e3cff */
[----:B------:R-:W-:Y:S01]  /*40c0*/  SHF.L.U32 R2, R2, 0x1f, RZ ;  /* 0x0000001f02027819 */ /* 0x000fe200000006ff */
[----:B-1----:R-:W-:-:S04]  /*40d0*/  IMAD.U32 R0, RZ, RZ, UR4 ;  /* 0x00000004ff007e24 */ /* 0x002fc8000f8e00ff */
[----:B------:R1:W2:Y:S03]  /*40e0*/  SYNCS.PHASECHK.TRANS64.TRYWAIT P0, [R0+URZ], R2 ;  /* 0x00000002000075a7 */ /* 0x0002a600080011ff */
[----:B--2---:R-:W-:Y:S05]  /*40f0*/  @!P0 NANOSLEEP.SYNCS 0x989680 ;  /* 0x009896800000895d */ /* 0x004fea0003900000 */
[----:B------:R-:W2:Y:S02]  /*4100*/  @!P0 SYNCS.PHASECHK.TRANS64 P0, [R0+URZ], R2 ;  /* 0x00000002000085a7 */ /* 0x000ea400080010ff */
[----:B--2---:R-:W-:Y:S05]  /*4110*/  @P0 BRA `(.L_x_79) ;  /* 0x0000000000200947 */ /* 0x004fea0003800000 */
.L_x_80:
[----:B--2---:R2:W4:Y:S02]  /*4120*/  SYNCS.PHASECHK.TRANS64.TRYWAIT P0, [R0+URZ], R2 ;  /* 0x00000002000075a7 */ /* 0x00452400080011ff */
[----:B----4-:R-:W-:Y:S05]  /*4130*/  @!P0 NANOSLEEP.SYNCS 0x989680 ;  /* 0x009896800000895d */ /* 0x010fea0003900000 */
[----:B------:R-:W4:Y:S02]  /*4140*/  @!P0 SYNCS.PHASECHK.TRANS64 P0, [R0+URZ], R2 ;  /* 0x00000002000085a7 */ /* 0x000f2400080010ff */
[----:B----4-:R-:W-:Y:S05]  /*4150*/  @!P0 BRA `(.L_x_80) ;  /* 0xfffffffc00f08947 */ /* 0x010fea000383ffff */
[----:B------:R-:W-:Y:S05]  /*4160*/  BRA `(.L_x_79) ;  /* 0x00000000000c7947 */ /* 0x000fea0003800000 */
.L_x_75:
[----:B------:R-:W-:-:S04]  /*4170*/  UIADD3 UR4, UPT, UPT, UR26, 0x110, URZ ;  /* 0x000001101a047890 */ /* 0x000fc8000fffe0ff */
[----:B------:R-:W-:-:S09]  /*4180*/  UPRMT UR4, UR49, 0x654, UR4 ;  /* 0x0000065431047896 */ /* 0x000fd20008000004 */
[----:B------:R-:W-:Y:S03]  /*4190*/  SYNCS.ARRIVE.TRANS64.RED.A1T0 RZ, [UR4], RZ ;  /* 0x000000ffffff79a7 */ /* 0x000fe60008100404 */
.L_x_79:
[----:B-12---:R-:W-:Y:S01]  /*41a0*/  SHF.L.U32 R2, RZ, 0x1f, RZ ;  /* 0x0000001fff027819 */ /* 0x006fe200000006ff */
[----:B------:R-:W-:Y:S01]  /*41b0*/  UIADD3 UR4, UPT, UPT, UR26, 0x110, URZ ;  /* 0x000001101a047890 */ /* 0x000fe2000fffe0ff */
[----:B------:R-:W-:Y:S02]  /*41c0*/  PLOP3.LUT P0, PT, PT, PT, UP1, 0x80, 0x8 ;  /* 0x000000000008781c */ /* 0x000fe40003f0f018 */
[----:B------:R-:W1:Y:S02]  /*41d0*/  SYNCS.PHASECHK.TRANS64.TRYWAIT P1, [UR26+0x110], R2 ;  /* 0x00011002ff0075a7 */ /* 0x000e64000802111a */
[----:B-1----:R-:W-:Y:S09]  /*41e0*/  @!P1 BRA `(.L_x_81) ;  /* 0x0000005400209947 */ /* 0x002ff20003800000 */
.L_x_178:
[----:B------:R-:W-:Y:S01]  /*41f0*/  @!UP1 UPRMT UR4, UR49, 0x654, UR4 ;  /* 0x0000065431049896 */ /* 0x000fe20008000004 */
[----:B------:R-:W-:Y:S01]  /*4200*/  UMOV UR5, 0xffff ;  /* 0x0000ffff00057882 */ /* 0x000fe20000000000 */
[----:B------:R-:W-:-:S07]  /*4210*/  UMOV UR6, 0x1 ;  /* 0x0000000100067882 */ /* 0x000fce0000000000 */
[----:B------:R-:W-:Y:S01]  /*4220*/  @!P0 SYNCS.ARRIVE.TRANS64.RED.A1T0 RZ, [UR4], RZ ;  /* 0x000000ffffff89a7 */ /* 0x000fe20008100404 */
[----:B------:R-:W-:Y:S01]  /*4230*/  NOP ;  /* 0x0000000000007918 */ /* 0x000fe20000000000 */
[----:B-1----:R-:W1:Y:S01]  /*4240*/  LDS R0, [UR8+0x14] ;  /* 0x00001408ff007984 */ /* 0x002e620008000800 */
[----:B------:R-:W-:-:S04]  /*4250*/  ULOP3.LUT UR4, UR44, 0xffff, URZ, 0xc0, !UPT ;  /* 0x0000ffff2c047892 */ /* 0x000fc8000f8ec0ff */
[----:B------:R-:W-:-:S04]  /*4260*/  USHF.R.U32.HI UR4, URZ, 0x5, UR4 ;  /* 0x00000005ff047899 */ /* 0x000fc80008011604 */
[----:B------:R-:W-:Y:S02]  /*4270*/  USHF.L.U32 UR5, UR5, UR4, URZ ;  /* 0x0000000405057299 */ /* 0x000fe400080006ff */
[----:B------:R-:W-:-:S04]  /*4280*/  USHF.L.U32 UR4, UR6, UR4, URZ ;  /* 0x0000000406047299 */ /* 0x000fc800080006ff */
[----:B-1----:R-:W-:-:S04]  /*4290*/  LOP3.LUT R0, R0, UR5, RZ, 0xc0, !PT ;  /* 0x0000000500007c12 */ /* 0x002fc8000f8ec0ff */
[----:B------:R-:W-:-:S13]  /*42a0*/  ISETP.NE.AND P0, PT, R0, UR5, PT ;  /* 0x0000000500007c0c */ /* 0x000fda000bf05270 */
[----:B------:R-:W-:Y:S05]  /*42b0*/  @P0 BRA `(.L_x_82) ;  /* 0x0000000000580947 */ /* 0x000fea0003800000 */
[----:B------:R-:W1:Y:S02]  /*42c0*/  LDS R0, [UR8+0x18] ;  /* 0x00001808ff007984 */ /* 0x000e640008000800 */
[----:B-1----:R-:W-:-:S04]  /*42d0*/  LOP3.LUT R0, R0, UR4, RZ, 0xc0, !PT ;  /* 0x0000000400007c12 */ /* 0x002fc8000f8ec0ff */
[----:B------:R-:W-:-:S13]  /*42e0*/  ISETP.NE.AND P0, PT, R0, UR4, PT ;  /* 0x0000000400007c0c */ /* 0x000fda000bf05270 */
[----:B------:R-:W-:Y:S05]  /*42f0*/  @P0 BRA `(.L_x_83) ;  /* 0x00000000003c0947 */ /* 0x000fea0003800000 */
[----:B------:R-:W1:Y:S01]  /*4300*/  S2R R2, SR_LANEID ;  /* 0x0000000000027919 */ /* 0x000e620000000000 */
[----:B------:R-:W-:-:S06]  /*4310*/  ULOP3.LUT UR5, URZ, UR5, URZ, 0x33, !UPT ;  /* 0x00000005ff057292 */ /* 0x000fcc000f8e33ff */
[----:B------:R-:W-:-:S04]  /*4320*/  IMAD.U32 R0, RZ, RZ, UR5 ;  /* 0x00000005ff007e24 */ /* 0x000fc8000f8e00ff */
[----:B------:R2:W4:Y:S02]  /*4330*/  REDUX UR7, R0 ;  /* 0x00000000000773c4 */ /* 0x0005240000000000 */
[----:B------:R1:W-:Y:S01]  /*4340*/  UTCATOMSWS.AND URZ, UR5 ;  /* 0x0000000500ff79e3 */ /* 0x0003e20008000000 */
[----:B--2---:R-:W-:Y:S01]  /*4350*/  LOP3.LUT R0, RZ, UR4, RZ, 0x33, !PT ;  /* 0x00000004ff007c12 */ /* 0x004fe2000f8e33ff */
[----:B------:R-:W-:Y:S02]  /*4360*/  VOTEU.ANY UR4, UPT, PT ;  /* 0x0000000000047886 */ /* 0x000fe400038e0100 */
[----:B------:R-:W-:Y:S02]  /*4370*/  UFLO.U32 UR4, UR4 ;  /* 0x00000004000472bd */ /* 0x000fe400080e0000 */
[----:B------:R-:W2:Y:S04]  /*4380*/  REDUX UR6, R0 ;  /* 0x00000000000673c4 */ /* 0x000ea80000000000 */
[----:B-1----:R-:W-:-:S02]  /*4390*/  ISETP.EQ.U32.AND P0, PT, R2, UR4, PT ;  /* 0x0000000402007c0c */ /* 0x002fc4000bf02070 */
[----:B----4-:R-:W-:-:S11]  /*43a0*/  MOV R2, UR7 ;  /* 0x0000000700027c02 */ /* 0x010fd60008000f00 */
[----:B------:R1:W-:Y:S01]  /*43b0*/  @P0 ATOMS.AND RZ, [UR8+0x14], R2 ;  /* 0x00001402ffff098c */ /* 0x0003e2000a800008 */
[----:B--2---:R-:W-:-:S05]  /*43c0*/  IMAD.U32 R0, RZ, RZ, UR6 ;  /* 0x00000006ff007e24 */ /* 0x004fca000f8e00ff */
[----:B------:R1:W-:Y:S01]  /*43d0*/  @P0 ATOMS.AND RZ, [UR8+0x18], R0 ;  /* 0x00001800ffff098c */ /* 0x0003e2000a800008 */
[----:B------:R-:W-:Y:S05]  /*43e0*/  BRA `(.L_x_84) ;  /* 0x0000000000147947 */ /* 0x000fea0003800000 */
.L_x_83:
[----:B------:R-:W-:Y:S02]  /*43f0*/  MOV R2, 0x4410 ;  /* 0x0000441000027802 */ /* 0x000fe40000000f00 */
[----:B---3-5:R-:W-:Y:S05]  /*4400*/  CALL.REL.NOINC `($__internal_0_$__cuda_sm10x_tcgen05_guardrail_trap_col_being_dealloced_not_returned_by_alloc) ;  /* 0x0000005800007944 */ /* 0x028fea0003c00000 */
[----:B------:R-:W-:Y:S05]  /*4410*/  BRA `(.L_x_84) ;  /* 0x0000000000087947 */ /* 0x000fea0003800000 */
.L_x_82:
[----:B------:R-:W-:Y:S02]  /*4420*/  MOV R2, 0x4440 ;  /* 0x0000444000027802 */ /* 0x000fe40000000f00 */
[----:B---3-5:R-:W-:Y:S05]  /*4430*/  CALL.REL.NOINC `($__internal_2_$__cuda_sm10x_tcgen05_guardrail_trap_unallocated_columns_being_dealloced) ;  /* 0x00000058000c7944 */ /* 0x028fea0003c00000 */
.L_x_84:
[----:B------:R-:W-:Y:S01]  /*4440*/  NOP ;  /* 0x0000000000007918 */ /* 0x000fe20000000000 */
[----:B------:R-:W-:Y:S05]  /*4450*/  EXIT ;  /* 0x000000000000794d */ /* 0x000fea0003800000 */
.L_x_55:
[----:B------:R-:W-:-:S09]  /*4460*/  UISETP.NE.OR UP0, UPT, UR18, 0x3, !UP4 ;  /* 0x000000031200788c */ /* 0x000fd2000e705670 */
[----:B------:R-:W-:Y:S05]  /*4470*/  BRA.U UP0, `(.L_x_85) ;  /* 0x0000001100e87547 */ /* 0x000fea000b800000 */
[----:B------:R-:W2:Y:S01]  /*4480*/  LDCU.64 UR4, c[0x0][0x888] ;  /* 0x00011100ff0477ac */ /* 0x000ea20008000a00 */
[----:B------:R-:W3:Y:S01]  /*4490*/  LDC.64 R12, c[0x0][0x348] ;  /* 0x0000d200ff0c7b82 */ /* 0x000ee20000000a00 */
[----:B------:R-:W-:Y:S02]  /*44a0*/  HFMA2 R9, -RZ, RZ, 0, 0 ;  /* 0x00000000ff097431 */ /* 0x000fe400000001ff */
[----:B------:R-:W-:Y:S01]  /*44b0*/  IMAD.MOV.U32 R11, RZ, RZ, 0x1 ;  /* 0x00000001ff0b7424 */ /* 0x000fe200078e00ff */
[----:B------:R-:W4:Y:S01]  /*44c0*/  LDCU UR46, c[0x0][0x370] ;  /* 0x00006e00ff2e77ac */ /* 0x000f220008000800 */
[----:B------:R-:W-:Y:S01]  /*44d0*/  IMAD.MOV.U32 R10, RZ, RZ, RZ ;  /* 0x000000ffff0a7224 */ /* 0x000fe200078e00ff */
[----:B------:R-:W-:Y:S01]  /*44e0*/  MOV R3, 0x1000 ;  /* 0x0000100000037802 */ /* 0x000fe20000000f00 */
[----:B------:R-:W4:Y:S01]  /*44f0*/  LDCU.128 UR48, c[0x0][0xb10] ;  /* 0x00016200ff3077ac */ /* 0x000f220008000c00 */
[----:B------:R-:W1:Y:S01]  /*4500*/  LDCU UR37, c[0x0][0x374] ;  /* 0x00006e80ff2577ac */ /* 0x000e620008000800 */
[----:B------:R-:W1:Y:S01]  /*4510*/  LDCU.64 UR38, c[0x0][0x890] ;  /* 0x00011200ff2677ac */ /* 0x000e620008000a00 */
[----:B--2---:R-:W-:Y:S01]  /*4520*/  UISETP.NE.U32.AND UP0, UPT, UR4, URZ, UPT ;  /* 0x000000ff0400728c */ /* 0x004fe2000bf05070 */
[----:B------:R-:W2:Y:S01]  /*4530*/  LDCU UR15, c[0x0][0xb0c] ;  /* 0x00016180ff0f77ac */ /* 0x000ea20008000800 */
[----:B------:R-:W3:Y:S01]  /*4540*/  LDCU UR56, c[0x0][0xb20] ;  /* 0x00016400ff3877ac */ /* 0x000ee20008000800 */
[----:B------:R-:W3:Y:S01]  /*4550*/  LDCU UR4, c[0x0][0xb30] ;  /* 0x00016600ff0477ac */ /* 0x000ee20008000800 */
[----:B------:R-:W-:Y:S01]  /*4560*/  UMOV UR21, 0x400 ;  /* 0x0000040000157882 */ /* 0x000fe20000000000 */
[----:B----4-:R-:W-:-:S02]  /*4570*/  UIMAD.WIDE.U32 UR6, UR46, UR48, URZ ;  /* 0x000000302e0672a5 */ /* 0x010fc4000f8e00ff */
[----:B-1----:R-:W-:Y:S02]  /*4580*/  UIMAD.WIDE.U32 UR8, UR37, UR51, URZ ;  /* 0x00000033250872a5 */ /* 0x002fe4000f8e00ff */
[----:B------:R-:W-:Y:S02]  /*4590*/  ULEA UR21, UR47, UR21, 0x18 ;  /* 0x000000152f157291 */ /* 0x000fe4000f8ec0ff */
[----:B------:R-:W-:Y:S02]  /*45a0*/  UISETP.NE.AND.EX UP6, UPT, UR5, URZ, UPT, UP0 ;  /* 0x000000ff0500728c */ /* 0x000fe4000bfc5300 */
[----:B------:R-:W-:Y:S02]  /*45b0*/  UISETP.NE.AND UP0, UPT, UR45, 0x1, UPT ;  /* 0x000000012d00788c */ /* 0x000fe4000bf05270 */
[----:B------:R-:W-:Y:S02]  /*45c0*/  UISETP.NE.U32.AND UP0, UPT, UR38, URZ, UPT ;  /* 0x000000ff2600728c */ /* 0x000fe4000bf05070 */
[----:B------:R-:W-:Y:S01]  /*45d0*/  UIADD3 UR52, UPT, UPT, UR21, 0x58, URZ ;  /* 0x0000005815347890 */ /* 0x000fe2000fffe0ff */
[----:B------:R-:W-:Y:S01]  /*45e0*/  UMOV UR6, UR7 ;  /* 0x0000000700067c82 */ /* 0x000fe20008000000 */
[----:B------:R-:W-:Y:S01]  /*45f0*/  UMOV UR53, UR9 ;  /* 0x0000000900357c82 */ /* 0x000fe20008000000 */
[----:B------:R-:W-:-:S02]  /*4600*/  UISETP.GE.AND UP2, UPT, UR45, 0x1, UPT ;  /* 0x000000012d00788c */ /* 0x000fc4000bf46270 */
[----:B------:R-:W-:Y:S02]  /*4610*/  UISETP.NE.AND.EX UP5, UPT, UR39, URZ, UPT, UP0 ;  /* 0x000000ff2700728c */ /* 0x000fe4000bfa5300 */
[----:B------:R-:W-:Y:S01]  /*4620*/  UPLOP3.LUT UP3, UPT, UPT, UPT, UPT, 0x40, 0x4 ;  /* 0x000000000004789c */ /* 0x000fe20003f6e870 */
[----:B------:R-:W1:Y:S01]  /*4630*/  LDCU.64 UR22, c[0x0][0xb28] ;  /* 0x00016500ff1677ac */ /* 0x000e620008000a00 */
[----:B--2---:R-:W-:Y:S02]  /*4640*/  UISETP.NE.AND UP2, UPT, UR15, 0x1, UPT ;  /* 0x000000010f00788c */ /* 0x004fe4000bf45270 */
[----:B------:R-:W-:Y:S02]  /*4650*/  UIADD3 UR41, UPT, UPT, UR21, 0x40, URZ ;  /* 0x0000004015297890 */ /* 0x000fe4000fffe0ff */
[----:B------:R-:W-:Y:S02]  /*4660*/  UIADD3 UR33, UPT, UPT, UR21, 0x48, URZ ;  /* 0x0000004815217890 */ /* 0x000fe4000fffe0ff */
[----:B------:R-:W-:-:S02]  /*4670*/  UIADD3 UR25, UPT, UPT, UR21, 0x50, URZ ;  /* 0x0000005015197890 */ /* 0x000fc4000fffe0ff */
[----:B------:R-:W-:Y:S02]  /*4680*/  UPRMT UR52, UR47, 0x654, UR52 ;  /* 0x000006542f347896 */ /* 0x000fe40008000034 */
[----:B------:R-:W-:Y:S02]  /*4690*/  USHF.R.U32.HI UR54, URZ, UR49, UR6 ;  /* 0x00000031ff367299 */ /* 0x000fe40008011606 */
[----:B---3--:R-:W-:Y:S02]  /*46a0*/  USHF.R.U32.HI UR53, URZ, UR56, UR53 ;  /* 0x00000038ff357299 */ /* 0x008fe40008011635 */
[----:B------:R-:W-:Y:S02]  /*46b0*/  UISETP.NE.AND UP0, UPT, UR50, 0x1, UPT ;  /* 0x000000013200788c */ /* 0x000fe4000bf05270 */
[----:B------:R-:W-:-:S11]  /*46c0*/  UISETP.NE.AND UP4, UPT, UR4, 0x1, UPT ;  /* 0x000000010400788c */ /* 0x000fd6000bf85270 */
.L_x_96:
[C---:B------:R-:W-:Y:S02]  /*46d0*/  LEA R8, R10.reuse, UR21, 0x3 ;  /* 0x000000150a087c11 */ /* 0x040fe4000f8e18ff */
[----:B------:R-:W-:Y:S02]  /*46e0*/  SHF.L.U32 R0, R9, 0x1f, RZ ;  /* 0x0000001f09007819 */ /* 0x000fe400000006ff */
[----:B------:R-:W-:Y:S02]  /*46f0*/  LEA R4, R10, UR21, 0x4 ;  /* 0x000000150a047c11 */ /* 0x000fe4000f8e20ff */
[----:B--2---:R-:W2:Y:S02]  /*4700*/  SYNCS.PHASECHK.TRANS64.TRYWAIT P0, [R8+URZ+0x90], R0 ;  /* 0x00009000080075a7 */ /* 0x004ea400080011ff */
[----:B--2---:R-:W-:Y:S05]  /*4710*/  @!P0 BRA `(.L_x_86) ;  /* 0x0000004c00ec8947 */ /* 0x004fea0003800000 */
.L_x_179:
[----:B------:R-:W3:Y:S01]  /*4720*/  LDS.128 R4, [R4+0x120] ;  /* 0x0001200004047984 */ /* 0x000ee20000000c00 */
[----:B------:R-:W-:Y:S01]  /*4730*/  UISETP.GE.AND UP0, UPT, UR45, 0x1, UPT ;  /* 0x000000012d00788c */ /* 0x000fe2000bf06270 */
[----:B------:R-:W-:Y:S01]  /*4740*/  @!PT LDS RZ, [RZ] ;  /* 0x00000000fffff984 */ /* 0x000fe20000000800 */
[----:B------:R-:W-:Y:S01]  /*4750*/  @!PT LDS RZ, [RZ] ;  /* 0x00000000fffff984 */ /* 0x000fe20000000800 */
[----:B------:R-:W-:Y:S01]  /*4760*/  @!PT LDS RZ, [RZ] ;  /* 0x00000000fffff984 */ /* 0x000fe20000000800 */
[----:B------:R-:W-:Y:S01]  /*4770*/  @!PT LDS RZ, [RZ] ;  /* 0x00000000fffff984 */ /* 0x000fe20000000800 */
[----:B------:R4:W-:Y:S06]  /*4780*/  MEMBAR.ALL.CTA ;  /* 0x0000000000007992 */ /* 0x0009ec0000008000 */
[----:B----4-:R-:W4:Y:S01]  /*4790*/  FENCE.VIEW.ASYNC.S ;  /* 0x00000000000073c6 */ /* 0x010f220000000000 */
[----:B---3--:R-:W-:Y:S11]  /*47a0*/  LOP3.LUT P0, RZ, R6, 0x1, RZ, 0xc0, !PT ;  /* 0x0000000106ff7812 */ /* 0x008ff6000780c0ff */
[----:B------:R-:W-:Y:S02]  /*47b0*/  @!UPT UIADD3 URZ, UPT, UPT, URZ, URZ, URZ ;  /* 0x000000fffffff290 */ /* 0x000fe4000fffe0ff */
[----:B----4-:R-:W-:Y:S01]  /*47c0*/  VOTEU.ANY UP2, P0 ;  /* 0x0000000000ff7886 */ /* 0x010fe20000040100 */
[----:B------:R-:W-:Y:S11]  /*47d0*/  PLOP3.LUT P0, PT, PT, PT, UP2, 0x80, 0x8 ;  /* 0x000000000008781c */ /* 0x000ff60003f0f028 */
[----:B------:R-:W-:Y:S02]  /*47e0*/  @!UPT UIADD3 URZ, UPT, UPT, URZ, URZ, URZ ;  /* 0x000000fffffff290 */ /* 0x000fe4000fffe0ff */
[----:B--2---:R-:W-:Y:S02]  /*47f0*/  @P0 SHF.R.U32.HI R0, RZ, 0x10, R5 ;  /* 0x00000010ff000819 */ /* 0x004fe40000011605 */
[----:B------:R-:W-:Y:S02]  /*4800*/  @P0 MOV R2, R4 ;  /* 0x0000000400020202 */ /* 0x000fe40000000f00 */
[----:B------:R-:W-:Y:S01]  /*4810*/  @P0 R2UR UR4, R0 ;  /* 0x00000000000402ca */ /* 0x000fe200000e0000 */
[----:B------:R-:W-:Y:S01]  /*4820*/  VIADD R0, R8, 0xa0 ;  /* 0x000000a008007836 */ /* 0x000fe20000000000 */
[----:B------:R-:W-:Y:S02]  /*4830*/  @P0 LOP3.LUT R4, R5, 0xffff, RZ, 0xc0, !PT ;  /* 0x0000ffff05040812 */ /* 0x000fe400078ec0ff */
[----:B------:R-:W-:Y:S02]  /*4840*/  @P0 R2UR UR6, R2 ;  /* 0x00000000020602ca */ /* 0x000fe400000e0000 */
[----:B------:R-:W-:Y:S02]  /*4850*/  PRMT R0, RZ, 0x654, R0 ;  /* 0x00000654ff007816 */ /* 0x000fe40000000000 */
[----:B------:R-:W-:Y:S02]  /*4860*/  @P0 R2UR UR5, R4 ;  /* 0x00000000040502ca */ /* 0x000fe400000e0000 */
[----:B------:R2:W-:Y:S03]  /*4870*/  SYNCS.ARRIVE.TRANS64.RED.A1T0 RZ, [R0+URZ], RZ ;  /* 0x000000ff00ff79a7 */ /* 0x0005e600081004ff */
[----:B------:R-:W-:Y:S04]  /*4880*/  @UP2 UMOV UR29, UR4 ;  /* 0x00000004001d2c82 */ /* 0x000fe80008000000 */
[----:B------:R-:W-:Y:S04]  /*4890*/  @UP2 UMOV UR14, UR6 ;  /* 0x00000006000e2c82 */ /* 0x000fe80008000000 */
[----:B------:R-:W-:Y:S01]  /*48a0*/  @UP2 UMOV UR13, UR5 ;  /* 0x00000005000d2c82 */ /* 0x000fe20008000000 */
[----:B------:R-:W-:Y:S05]  /*48b0*/  BRA.U !UP0, `(.L_x_87) ;  /* 0x0000000108c07547 */ /* 0x000fea000b800000 */
[----:B------:R-:W-:Y:S02]  /*48c0*/  UIMAD.WIDE.U32 UR16, UR13, UR51, URZ ;  /* 0x000000330d1072a5 */ /* 0x000fe4000f8e00ff */
[----:B------:R-:W-:Y:S02]  /*48d0*/  UP2UR UR20, UPR, URZ, 0x4 ;  /* 0x00000004ff147883 */ /* 0x000fe40008000000 */
[----:B------:R-:W-:Y:S02]  /*48e0*/  UISETP.NE.AND UP2, UPT, UR50, 0x1, UPT ;  /* 0x000000013200788c */ /* 0x000fe4000bf45270 */
[----:B------:R-:W-:Y:S02]  /*48f0*/  UIMAD.WIDE.U32 UR18, UR14, UR48, URZ ;  /* 0x000000300e1272a5 */ /* 0x000fe4000f8e00ff */
[----:B------:R-:W-:Y:S02]  /*4900*/  USEL UR4, UR37, UR53, !UP2 ;  /* 0x0000003525047287 */ /* 0x000fe4000d000000 */
[----:B------:R-:W-:Y:S02]  /*4910*/  UISETP.NE.AND UP0, UPT, UR15, 0x1, UPT ;  /* 0x000000010f00788c */ /* 0x000fe4000bf05270 */
[----:B------:R-:W-:Y:S02]  /*4920*/  UP2UR UR24, UPR, URZ, 0x2 ;  /* 0x00000002ff187883 */ /* 0x000fe40008000000 */
[----:B------:R-:W-:Y:S02]  /*4930*/  UISETP.NE.AND UP1, UPT, UR45, 0x1, UPT ;  /* 0x000000012d00788c */ /* 0x000fe4000bf25270 */
[----:B-1----:R-:W-:Y:S02]  /*4940*/  UIMAD.WIDE.U32 UR8, UR4, UR22, URZ ;  /* 0x00000016040872a5 */ /* 0x002fe4000f8e00ff */
[----:B------:R-:W-:Y:S01]  /*4950*/  USEL UR7, UR46, UR54, !UP0 ;  /* 0x000000362e077287 */ /* 0x000fe2000c000000 */
[----:B------:R-:W-:Y:S02]  /*4960*/  UMOV UR5, UR17 ;  /* 0x0000001100057c82 */ /* 0x000fe40008000000 */
[----:B------:R-:W-:Y:S02]  /*4970*/  USHF.R.U32.HI UR6, URZ, UR56, UR5 ;  /* 0x00000038ff067299 */ /* 0x000fe40008011605 */
[----:B------:R-:W-:Y:S02]  /*4980*/  UIMAD.WIDE.U32 UR10, UR7, UR22, URZ ;  /* 0x00000016070a72a5 */ /* 0x000fe4000f8e00ff */
[----:B------:R-:W-:Y:S02]  /*4990*/  USEL UR6, UR13, UR6, !UP2 ;  /* 0x000000060d067287 */ /* 0x000fe4000d000000 */
[----:B------:R-:W-:Y:S01]  /*49a0*/  UISETP.NE.AND UP2, UPT, UR20, URZ, UPT ;  /* 0x000000ff1400728c */ /* 0x000fe2000bf45270 */
[----:B------:R-:W-:Y:S02]  /*49b0*/  UMOV UR5, UR19 ;  /* 0x0000001300057c82 */ /* 0x000fe40008000000 */
[----:B------:R-:W-:Y:S03]  /*49c0*/  USHF.R.U32.HI UR12, URZ, UR49, UR5 ;  /* 0x00000031ff0c7299 */ /* 0x000fe60008011605 */
[----:B------:R-:W-:Y:S02]  /*49d0*/  UMOV UR5, UR9 ;  /* 0x0000000900057c82 */ /* 0x000fe40008000000 */
[----:B------:R-:W-:Y:S03]  /*49e0*/  @UP1 USHF.R.U32.HI UR4, URZ, UR23, UR5 ;  /* 0x00000017ff041299 */ /* 0x000fe60008011605 */
[----:B------:R-:W-:Y:S01]  /*49f0*/  UMOV UR5, UR11 ;  /* 0x0000000b00057c82 */ /* 0x000fe20008000000 */
[----:B------:R-:W-:Y:S02]  /*4a00*/  UIMAD UR4, UR45, UR4, URZ ;  /* 0x000000042d0472a4 */ /* 0x000fe4000f8e02ff */
[----:B------:R-:W-:Y:S02]  /*4a10*/  @UP1 USHF.R.U32.HI UR7, URZ, UR23, UR5 ;  /* 0x00000017ff071299 */ /* 0x000fe40008011605 */
[----:B------:R-:W-:Y:S02]  /*4a20*/  USEL UR5, UR14, UR12, !UP0 ;  /* 0x0000000c0e057287 */ /* 0x000fe4000c000000 */
[----:B------:R-:W-:Y:S02]  /*4a30*/  UIMAD.WIDE.U32 UR10, UR6, UR22, URZ ;  /* 0x00000016060a72a5 */ /* 0x000fe4000f8e00ff */
[----:B------:R-:W-:Y:S02]  /*4a40*/  UIMAD UR8, UR45, UR7, URZ ;  /* 0x000000072d0872a4 */ /* 0x000fe4000f8e02ff */
[----:B------:R-:W-:Y:S03]  /*4a50*/  UISETP.GE.AND UP0, UPT, UR6, UR4, UPT ;  /* 0x000000040600728c */ /* 0x000fe6000bf06270 */
[----:B------:R-:W-:Y:S01]  /*4a60*/  UMOV UR4, UR11 ;  /* 0x0000000b00047c82 */ /* 0x000fe20008000000 */
[----:B------:R-:W-:Y:S02]  /*4a70*/  UISETP.GE.OR UP0, UPT, UR5, UR8, UP0 ;  /* 0x000000080500728c */ /* 0x000fe40008706670 */
[----:B------:R-:W-:Y:S02]  /*4a80*/  USHF.R.U32.HI UR4, URZ, UR23, UR4 ;  /* 0x00000017ff047299 */ /* 0x000fe40008011604 */
[----:B------:R-:W-:Y:S02]  /*4a90*/  UIMAD.WIDE.U32 UR8, UR5, UR22, URZ ;  /* 0x00000016050872a5 */ /* 0x000fe4000f8e00ff */
[----:B------:R-:W-:Y:S04]  /*4aa0*/  USEL UR10, UR6, UR4, !UP1 ;  /* 0x00000004060a7287 */ /* 0x000fe8000c800000 */
[----:B------:R-:W-:Y:S01]  /*4ab0*/  UIADD3 UR11, UPT, UPT, -UR10, URZ, URZ ;  /* 0x000000ff0a0b7290 */ /* 0x000fe2000fffe1ff */
[----:B------:R-:W-:Y:S02]  /*4ac0*/  @!UP0 UMOV UR4, UR9 ;  /* 0x0000000900048c82 */ /* 0x000fe40008000000 */
[----:B------:R-:W-:Y:S02]  /*4ad0*/  @!UP0 USHF.R.U32.HI UR4, URZ, UR23, UR4 ;  /* 0x00000017ff048299 */ /* 0x000fe40008011604 */
[----:B------:R-:W-:Y:S02]  /*4ae0*/  UIMAD UR8, UR45, UR11, UR6 ;  /* 0x0000000b2d0872a4 */ /* 0x000fe4000f8e0206 */
[----:B------:R-:W-:Y:S02]  /*4af0*/  @!UP0 USEL UR4, UR5, UR4, !UP1 ;  /* 0x0000000405048287 */ /* 0x000fe4000c800000 */
[----:B------:R-:W-:Y:S02]  /*4b00*/  UISETP.NE.AND UP1, UPT, UR24, URZ, UPT ;  /* 0x000000ff1800728c */ /* 0x000fe4000bf25270 */
[----:B------:R-:W-:Y:S02]  /*4b10*/  @!UP0 UIMAD UR7, UR7, UR8, UR4 ;  /* 0x00000008070782a4 */ /* 0x000fe4000f8e0204 */
[----:B------:R-:W-:Y:S02]  /*4b20*/  @!UP0 UIADD3 UR9, UPT, UPT, UR10, -UR4, URZ ;  /* 0x800000040a098290 */ /* 0x000fe4000fffe0ff */
[----:B------:R-:W-:Y:S02]  /*4b30*/  UIADD3 UR8, UPT, UPT, -UR6, URZ, URZ ;  /* 0x000000ff06087290 */ /* 0x000fe4000fffe1ff */
[----:B------:R-:W-:Y:S02]  /*4b40*/  UIADD3 UR4, UPT, UPT, -UR5, URZ, URZ ;  /* 0x000000ff05047290 */ /* 0x000fe4000fffe1ff */
[----:B------:R-:W-:Y:S03]  /*4b50*/  @!UP0 UIMAD UR6, UR9, UR45, UR5 ;  /* 0x0000002d090682a4 */ /* 0x000fe6000f8e0205 */
[----:B------:R-:W-:Y:S01]  /*4b60*/  @!UP0 UMOV UR5, UR7 ;  /* 0x0000000700058c82 */ /* 0x000fe20008000000 */
[----:B------:R-:W-:Y:S02]  /*4b70*/  UIMAD UR7, UR15, UR4, UR14 ;  /* 0x000000040f0772a4 */ /* 0x000fe4000f8e020e */
[----:B------:R-:W-:Y:S02]  /*4b80*/  UIMAD UR4, UR50, UR8, UR13 ;  /* 0x00000008320472a4 */ /* 0x000fe4000f8e020d */
[----:B------:R-:W-:Y:S02]  /*4b90*/  UIMAD UR14, UR5, UR15, UR7 ;  /* 0x0000000f050e72a4 */ /* 0x000fe4000f8e0207 */
[----:B------:R-:W-:Y:S11]  /*4ba0*/  UIMAD UR13, UR6, UR50, UR4 ;  /* 0x00000032060d72a4 */ /* 0x000ff6000f8e0204 */
[----:B------:R-:W-:Y:S01]  /*4bb0*/  @!UPT UIADD3 URZ, UPT, UPT, URZ, URZ, URZ ;  /* 0x000000fffffff290 */ /* 0x000fe2000fffe0ff */
.L_x_87:
[----:B------:R-:W3:Y:S01]  /*4bc0*/  @!UP4 LDCU.128 UR8, c[0x0][0xb10] ;  /* 0x00016200ff08c7ac */ /* 0x000ee20008000c00 */
[----:B------:R-:W-:Y:S02]  /*4bd0*/  ISETP.NE.U32.AND P0, PT, RZ, UR38, PT ;  /* 0x00000026ff007c0c */ /* 0x000fe4000bf05070 */
[----:B------:R-:W-:Y:S02]  /*4be0*/  SHF.L.U32 R4, R11, 0x1f, RZ ;  /* 0x0000001f0b047819 */ /* 0x000fe400000006ff */
[----:B------:R-:W-:Y:S01]  /*4bf0*/  ISETP.NE.AND.EX P0, PT, RZ, UR39, PT, P0 ;  /* 0x00000027ff007c0c */ /* 0x000fe2000bf05300 */
[----:B------:R-:W4:Y:S01]  /*4c00*/  @!UP4 LDCU UR5, c[0x0][0xb0c] ;  /* 0x00016180ff05c7ac */ /* 0x000f220008000800 */
[----:B------:R-:W-:Y:S02]  /*4c10*/  USHF.L.U32 UR42, UR30, 0x7, URZ ;  /* 0x000000071e2a7899 */ /* 0x000fe400080006ff */
[----:B------:R-:W-:Y:S02]  /*4c20*/  USHF.L.U32 UR43, UR31, 0x6, URZ ;  /* 0x000000061f2b7899 */ /* 0x000fe400080006ff */
[----:B---3--:R-:W-:Y:S07]  /*4c30*/  UIMAD.WIDE.U32 UR6, UR14, UR8, URZ ;  /* 0x000000080e0672a5 */ /* 0x008fee000f8e00ff */
[----:B------:R-:W-:Y:S01]  /*4c40*/  @!UP4 UMOV UR4, UR7 ;  /* 0x000000070004cc82 */ /* 0x000fe20008000000 */
[----:B----4-:R-:W-:Y:S02]  /*4c50*/  @!UP4 UISETP.NE.AND UP0, UPT, UR5, 0x1, UPT ;  /* 0x000000010500c88c */ /* 0x010fe4000bf05270 */
[----:B------:R-:W-:Y:S02]  /*4c60*/  @!UP4 USHF.R.U32.HI UR4, URZ, UR9, UR4 ;  /* 0x00000009ff04c299 */ /* 0x000fe40008011604 */
[----:B------:R-:W-:Y:S02]  /*4c70*/  UIMAD.WIDE.U32 UR6, UR13, UR11, URZ ;  /* 0x0000000b0d0672a5 */ /* 0x000fe4000f8e00ff */
[----:B------:R-:W-:Y:S02]  /*4c80*/  @!UP4 USEL UR8, UR14, UR4, !UP0 ;  /* 0x000000040e08c287 */ /* 0x000fe4000c000000 */
[----:B------:R-:W-:Y:S03]  /*4c90*/  @!UP4 UISETP.NE.AND UP0, UPT, UR10, 0x1, UPT ;  /* 0x000000010a00c88c */ /* 0x000fe6000bf05270 */
[----:B------:R-:W-:Y:S02]  /*4ca0*/  @!UP4 UMOV UR6, UR7 ;  /* 0x000000070006cc82 */ /* 0x000fe40008000000 */
[----:B------:R-:W3:Y:S02]  /*4cb0*/  @!UP4 LDCU UR4, c[0x0][0xb20] ;  /* 0x00016400ff04c7ac */ /* 0x000ee40008000800 */
[----:B---3--:R-:W-:Y:S04]  /*4cc0*/  @!UP4 USHF.R.U32.HI UR6, URZ, UR4, UR6 ;  /* 0x00000004ff06c299 */ /* 0x008fe80008011606 */
[----:B------:R-:W-:Y:S04]  /*4cd0*/  @!UP4 USEL UR6, UR13, UR6, !UP0 ;  /* 0x000000060d06c287 */ /* 0x000fe8000c000000 */
[----:B------:R-:W-:Y:S02]  /*4ce0*/  @!UP4 UIADD3 UR4, UPT, UPT, -UR8, UR6, URZ ;  /* 0x000000060804c290 */ /* 0x000fe4000fffe1ff */
[----:B------:R-:W-:Y:S02]  /*4cf0*/  @!UP4 UIADD3 UR6, UPT, UPT, UR8, -UR6, URZ ;  /* 0x800000060806c290 */ /* 0x000fe4000fffe0ff */
[----:B------:R-:W-:Y:S02]  /*4d00*/  @!UP4 UIMAD UR14, UR4, UR5, UR14 ;  /* 0x00000005040ec2a4 */ /* 0x000fe4000f8e020e */
[----:B------:R-:W-:Y:S01]  /*4d10*/  @!UP4 UIMAD UR13, UR6, UR10, UR13 ;  /* 0x0000000a060dc2a4 */ /* 0x000fe2000f8e020d */
[----:B------:R-:W-:Y:S11]  /*4d20*/  BRA.U UP3, `(.L_x_88) ;  /* 0x0000000103107547 */ /* 0x000ff6000b800000 */
[----:B------:R-:W-:Y:S04]  /*4d30*/  MOV R2, UR55 ;  /* 0x0000003700027c02 */ /* 0x000fe80008000f00 */
[----:B------:R-:W-:Y:S04]  /*4d40*/  SHF.L.U32 R2, R2, 0x1f, RZ ;  /* 0x0000001f02027819 */ /* 0x000fe800000006ff */
[----:B------:R-:W3:Y:S02]  /*4d50*/  SYNCS.PHASECHK.TRANS64.TRYWAIT P1, [UR21+0x88], R2 ;  /* 0x00008802ff0075a7 */ /* 0x000ee40008021115 */
[----:B---3--:R-:W-:Y:S05]  /*4d60*/  @!P1 BRA `(.L_x_89) ;  /* 0x00000048006c9947 */ /* 0x008fea0003800000 */
.L_x_88:
[----:B------:R-:W-:Y:S05]  /*4d70*/  BRA.U !UP5, `(.L_x_90) ;  /* 0x000000010d387547 */ /* 0x000fea000b800000 */
[----:B------:R-:W-:Y:S01]  /*4d80*/  UPLOP3.LUT UP1, UPT, UPT, UPT, UP6, 0x80, 0x8 ;  /* 0x000000000008789c */ /* 0x000fe20003f2f060 */
[----:B--2---:R-:W-:Y:S01]  /*4d90*/  HFMA2 R0, -RZ, RZ, 0, 5.9604644775390625e-08 ;  /* 0x00000001ff007431 */ /* 0x004fe200000001ff */
[----:B------:R-:W2:Y:S01]  /*4da0*/  LDCU.64 UR8, c[0x0][0x358] ;  /* 0x00006b00ff0877ac */ /* 0x000ea20008000a00 */
[----:B------:R-:W-:Y:S03]  /*4db0*/  IMAD.MOV.U32 R46, RZ, RZ, 0x1 ;  /* 0x00000001ff2e7424 */ /* 0x000fe600078e00ff */
[----:B------:R-:W-:Y:S05]  /*4dc0*/  PLOP3.LUT P1, PT, PT, PT, UP1, 0x80, 0x8 ;  /* 0x000000000008781c */ /* 0x000fea0003f2f018 */
[----:B------:R-:W3:Y:S01]  /*4dd0*/  @UP1 LDCU.64 UR4, c[0x0][0x888] ;  /* 0x00011100ff0417ac */ /* 0x000ee20008000a00 */
[----:B------:R-:W-:Y:S07]  /*4de0*/  @UP1 UIMAD UR6, UR36, UR38, URZ ;  /* 0x00000026240612a4 */ /* 0x000fee000f8e02ff */
[----:B------:R-:W-:Y:S01]  /*4df0*/  @!P1 PRMT R46, R0, 0x7610, R46 ;  /* 0x00007610002e9816 */ /* 0x000fe2000000002e */
[----:B---3--:R-:W-:Y:S06]  /*4e00*/  @UP1 UIMAD.WIDE UR4, UR6, 0x4, UR4 ;  /* 0x00000004060418a5 */ /* 0x008fec000f8e0204 */
[----:B------:R-:W-:Y:S01]  /*4e10*/  IMAD.U32 R6, RZ, RZ, UR4 ;  /* 0x00000004ff067e24 */ /* 0x000fe2000f8e00ff */
[----:B------:R-:W-:Y:S04]  /*4e20*/  MOV R7, UR5 ;  /* 0x0000000500077c02 */ /* 0x000fe80008000f00 */
[----:B------:R-:W3:Y:S01]  /*4e30*/  @!UP1 LDCU UR4, c[0x0][0x880] ;  /* 0x00011000ff0497ac */ /* 0x000ee20008000800 */
[----:B--2--5:R4:W5:Y:S02]  /*4e40*/  @P1 LDG.E R27, desc[UR8][R6.64] ;  /* 0x00000008061b1981 */ /* 0x024964000c1e1900 */
[----:B---34-:R-:W-:Y:S07]  /*4e50*/  @!P1 IMAD.U32 R27, RZ, RZ, UR4 ;  /* 0x00000004ff1b9e24 */ /* 0x018fee000f8e00ff */
.L_x_90:
[----:B-----5:R-:W-:Y:S01]  /*4e60*/  @!P0 FSETP.EQ.AND P2, PT, R27, RZ, PT ;  /* 0x000000ff1b00820b */ /* 0x020fe20003f42000 */
[----:B------:R-:W-:Y:S01]  /*4e70*/  @!UPT UIADD3 URZ, UPT, UPT, URZ, URZ, URZ ;  /* 0x000000fffffff290 */ /* 0x000fe2000fffe0ff */
[----:B------:R-:W-:Y:S11]  /*4e80*/  @!P0 BRA `(.L_x_91) ;  /* 0x0000000000148947 */ /* 0x000ff60003800000 */
[----:B------:R-:W-:Y:S02]  /*4e90*/  LOP3.LUT P0, RZ, R46, 0xff, RZ, 0xc0, !PT ;  /* 0x000000ff2eff7812 */ /* 0x000fe4000780c0ff */
[----:B------:R-:W-:Y:S04]  /*4ea0*/  PLOP3.LUT P2, PT, PT, PT, UP1, 0x80, 0x8 ;  /* 0x000000000008781c */ /* 0x000fe80003f4f018 */
[----:B------:R-:W-:Y:S07]  /*4eb0*/  PLOP3.LUT P2, PT, P2, PT, PT, 0x8, 0x80 ;  /* 0x000000000080781c */ /* 0x000fee000174e170 */
[----:B------:R-:W-:Y:S11]  /*4ec0*/  @P0 FSETP.EQ.AND P2, PT, R27, RZ, PT ;  /* 0x000000ff1b00020b */ /* 0x000ff60003f42000 */
[----:B------:R-:W-:Y:S02]  /*4ed0*/  @!UPT UIADD3 URZ, UPT, UPT, URZ, URZ, URZ ;  /* 0x000000fffffff290 */ /* 0x000fe4000fffe0ff */
.L_x_91:
[----:B------:R-:W3:Y:S01]  /*4ee0*/  SYNCS.PHASECHK.TRANS64.TRYWAIT P0, [UR21+0x60], R4 ;  /* 0x00006004ff0075a7 */ /* 0x000ee20008001115 */
[----:B------:R-:W-:Y:S04]  /*4ef0*/  ELECT P1, URZ, PT ;  /* 0x0000000000ff782f */ /* 0x000fe80003820000 */
[----:B------:R-:W-:Y:S01]  /*4f00*/  PLOP3.LUT P1, PT, P2, P1, PT, 0xf2, 0x2f ;  /* 0x00000000002f781c */ /* 0x000fe20001723e72 */
[----:B------:R-:W-:Y:S01]  /*4f10*/  @!UPT UIADD3 URZ, UPT, UPT, URZ, URZ, URZ ;  /* 0x000000fffffff290 */ /* 0x000fe2000fffe0ff */
[----:B---3--:R-:W-:Y:S11]  /*4f20*/  @!P0 BRA `(.L_x_92) ;  /* 0x0000004800148947 */ /* 0x008ff60003800000 */
.L_x_182:
[----:B--2---:R-:W-:Y:S01]  /*4f30*/  @!P1 IADD3 R2, P0, PT, R12, 0x580, RZ ;  /* 0x000005800c029810 */ /* 0x004fe20007f1e0ff */
[----:B------:R-:W-:Y:S01]  /*4f40*/  VOTEU.ALL UP0, P1 ;  /* 0x0000000000ff7886 */ /* 0x000fe20000800000 */
[----:B------:R-:W-:Y:S01]  /*4f50*/  UMOV UR6, 0x0 ;  /* 0x0000000000067882 */ /* 0x000fe20000000000 */
[----:B------:R-:W-:Y:S01]  /*4f60*/  UMOV UR7, 0x10000000 ;  /* 0x1000000000077882 */ /* 0x000fe20000000000 */
[----:B------:R-:W-:Y:S01]  /*4f70*/  @!P1 R2UR UR5, R2 ;  /* 0x00000000020592ca */ /* 0x000fe200000e0000 */
[----:B------:R-:W-:Y:S01]  /*4f80*/  @!P1 IMAD.X R0, RZ, RZ, R13, P0 ;  /* 0x000000ffff009224 */ /* 0x000fe200000e060d */
[----:B------:R-:W-:Y:S02]  /*4f90*/  @!UP0 UIADD3 UR40, UPT, UPT, UR21, 0x200, URZ ;  /* 0x0000020015288890 */ /* 0x000fe4000fffe0ff */
[----:B------:R-:W-:Y:S02]  /*4fa0*/  @!UP0 UIADD3 UR10, UPT, UPT, UR42, 0x40, URZ ;  /* 0x000000402a0a8890 */ /* 0x000fe4000fffe0ff */
[----:B------:R-:W-:Y:S01]  /*4fb0*/  @!P1 R2UR UR4, R0 ;  /* 0x00000000000492ca */ /* 0x000fe200000e0000 */
[----:B------:R-:W-:Y:S01]  /*4fc0*/  @!UP0 UIADD3 UR8, UPT, UPT, UR21, 0xa00, URZ ;  /* 0x00000a0015088890 */ /* 0x000fe2000fffe0ff */
[----:B------:R-:W-:Y:S01]  /*4fd0*/  @!P1 IMAD.MOV.U32 R0, RZ, RZ, 0x1000 ;  /* 0x00001000ff009424 */ /* 0x000fe200078e00ff */
[----:B------:R-:W-:Y:S01]  /*4fe0*/  VOTEU.ALL UP0, P1 ;  /* 0x0000000000ff7886 */ /* 0x000fe20000800000 */
[----:B------:R-:W-:Y:S01]  /*4ff0*/  UMOV UR44, UR36 ;  /* 0x00000024002c7c82 */ /* 0x000fe20008000000 */
[----:B------:R-:W-:Y:S01]  /*5000*/  UMOV UR9, UR41 ;  /* 0x0000002900097c82 */ /* 0x000fe20008000000 */
[----:B------:R-:W-:Y:S01]  /*5010*/  UMOV UR11, UR43 ;  /* 0x0000002b000b7c82 */ /* 0x000fe20008000000 */
[----:B------:R-:W-:Y:S01]  /*5020*/  IMAD.U32 R6, RZ, RZ, UR5 ;  /* 0x00000005ff067e24 */ /* 0x000fe2000f8e00ff */
[----:B------:R-:W-:Y:S05]  /*5030*/  UMOV UR12, UR36 ;  /* 0x00000024000c7c82 */ /* 0x000fea0008000000 */
[----:B------:R-:W-:Y:S01]  /*5040*/  IMAD.U32 R7, RZ, RZ, UR4 ;  /* 0x00000004ff077e24 */ /* 0x000fe2000f8e00ff */
[----:B------:R-:W-:Y:S04]  /*5050*/  @!P1 R2UR UR4, R6 ;  /* 0x00000000060492ca */ /* 0x000fe800000e0000 */
[----:B------:R-:W-:Y:S11]  /*5060*/  @!P1 R2UR UR5, R7 ;  /* 0x00000000070592ca */ /* 0x000ff600000e0000 */
[----:B------:R-:W-:Y:S02]  /*5070*/  @!UPT UIADD3 URZ, UPT, UPT, URZ, URZ, URZ ;  /* 0x000000fffffff290 */ /* 0x000fe4000fffe0ff */
[----:B------:R-:W-:Y:S01]  /*5080*/  @!UP0 UTMALDG.3D [UR40], [UR4], desc[UR6] ;  /* 0x00000628040085b4 */ /* 0x000fe20008011000 */
[----:B------:R-:W-:Y:S05]  /*5090*/  VOTEU.ALL UP0, P1 ;  /* 0x0000000000ff7886 */ /* 0x000fea0000800000 */
[----:B------:R2:W-:Y:S01]  /*50a0*/  @!UP0 UTMALDG.3D [UR8], [UR4], desc[UR6] ;  /* 0x00000608040085b4 */ /* 0x0005e20008011000 */
[----:B------:R3:W-:Y:S01]  /*50b0*/  @!P1 SYNCS.ARRIVE.TRANS64.RED.A0TR RZ, [UR21+0x40], R0 ;  /* 0x00004000ffff99a7 */ /* 0x0007e20008300415 */
[----:B--2---:R-:W-:Y:S09]  /*50c0*/  UPRMT UR4, UR47, 0x654, UR41 ;  /* 0x000006542f047896 */ /* 0x004ff20008000029 */
[----:B------:R-:W-:Y:S01]  /*50d0*/  SYNCS.ARRIVE.TRANS64.RED.A1T0 RZ, [UR4], RZ ;  /* 0x000000ffffff79a7 */ /* 0x000fe20008100404 */
[----:B------:R-:W2:Y:S02]  /*50e0*/  SYNCS.PHASECHK.TRANS64.TRYWAIT P0, [UR21+0x68], R4 ;  /* 0x00006804ff0075a7 */ /* 0x000ea40008001115 */
[----:B--23--:R-:W-:Y:S05]  /*50f0*/  @!P0 BRA `(.L_x_93) ;  /* 0x0000004400b88947 */ /* 0x00cfea0003800000 */
.L_x_184:
[----:B------:R-:W-:Y:S01]  /*5100*/  @!P1 IADD3 R2, P0, PT, R12, 0x580, RZ ;  /* 0x000005800c029810 */ /* 0x000fe20007f1e0ff */
[----:B------:R-:W-:Y:S01]  /*5110*/  VOTEU.ALL UP0, P1 ;  /* 0x0000000000ff7886 */ /* 0x000fe20000800000 */
[----:B------:R-:W-:Y:S01]  /*5120*/  UMOV UR6, 0x0 ;  /* 0x0000000000067882 */ /* 0x000fe20000000000 */
[----:B------:R-:W-:Y:S01]  /*5130*/  UMOV UR7, 0x10000000 ;  /* 0x1000000000077882 */ /* 0x000fe20000000000 */
[----:B------:R-:W-:Y:S01]  /*5140*/  @!P1 R2UR UR5, R2 ;  /* 0x00000000020592ca */ /* 0x000fe200000e0000 */
[----:B--2---:R-:W-:Y:S01]  /*5150*/  @!P1 IMAD.X R0, RZ, RZ, R13, P0 ;  /* 0x000000ffff009224 */ /* 0x004fe200000e060d */
[----:B------:R-:W-:Y:S02]  /*5160*/  @!UP0 UIADD3 UR34, UPT, UPT, UR42, 0x10, URZ ;  /* 0x000000102a228890 */ /* 0x000fe4000fffe0ff */
[----:B------:R-:W-:Y:S02]  /*5170*/  @!UP0 UIADD3 UR32, UPT, UPT, UR21, 0x1200, URZ ;  /* 0x0000120015208890 */ /* 0x000fe4000fffe0ff */
[----:B------:R-:W-:Y:S01]  /*5180*/  @!P1 R2UR UR4, R0 ;  /* 0x00000000000492ca */ /* 0x000fe200000e0000 */
[----:B------:R-:W-:Y:S01]  /*5190*/  @!UP0 UIADD3 UR10, UPT, UPT, UR42, 0x50, URZ ;  /* 0x000000502a0a8890 */ /* 0x000fe2000fffe0ff */
[----:B------:R-:W-:Y:S01]  /*51a0*/  @!P1 IMAD.MOV.U32 R0, RZ, RZ, 0x1000 ;  /* 0x00001000ff009424 */ /* 0x000fe200078e00ff */
[----:B------:R-:W-:Y:S01]  /*51b0*/  @!UP0 UIADD3 UR8, UPT, UPT, UR21, 0x1a00, URZ ;  /* 0x00001a0015088890 */ /* 0x000fe2000fffe0ff */
[----:B------:R-:W-:Y:S01]  /*51c0*/  VOTEU.ALL UP0, P1 ;  /* 0x0000000000ff7886 */ /* 0x000fe20000800000 */
[----:B------:R-:W-:Y:S02]  /*51d0*/  UMOV UR35, UR43 ;  /* 0x0000002b00237c82 */ /* 0x000fe40008000000 */
[----:B------:R-:W-:Y:S01]  /*51e0*/  IMAD.U32 R6, RZ, RZ, UR5 ;  /* 0x00000005ff067e24 */ /* 0x000fe2000f8e00ff */
[----:B------:R-:W-:Y:S01]  /*51f0*/  UMOV UR9, UR33 ;  /* 0x0000002100097c82 */ /* 0x000fe20008000000 */
[----:B------:R-:W-:Y:S01]  /*5200*/  UMOV UR11, UR43 ;  /* 0x0000002b000b7c82 */ /* 0x000fe20008000000 */
[----:B------:R-:W-:Y:S03]  /*5210*/  UMOV UR12, UR36 ;  /* 0x00000024000c7c82 */ /* 0x000fe60008000000 */
        /* <DEDUP_REMOVED lines=12> */
.L_x_186:
[----:B------:R-:W-:Y:S01]  /*52e0*/  @!P1 IADD3 R2, P0, PT, R12, 0x580, RZ ;  /* 0x000005800c029810 */ /* 0x000fe20007f1e0ff */
[----:B------:R-:W-:Y:S01]  /*52f0*/  VOTEU.ALL UP0, P1 ;  /* 0x0000000000ff7886 */ /* 0x000fe20000800000 */
[----:B------:R-:W-:Y:S01]  /*5300*/  UMOV UR6, 0x0 ;  /* 0x0000000000067882 */ /* 0x000fe20000000000 */
[----:B------:R-:W-:Y:S01]  /*5310*/  UMOV UR7, 0x10000000 ;  /* 0x1000000000077882 */ /* 0x000fe20000000000 */
[----:B------:R-:W-:Y:S01]  /*5320*/  @!P1 R2UR UR5, R2 ;  /* 0x00000000020592ca */ /* 0x000fe200000e0000 */
[----:B--2---:R-:W-:Y:S01]  /*5330*/  @!P1 IMAD.X R0, RZ, RZ, R13, P0 ;  /* 0x000000ffff009224 */ /* 0x004fe200000e060d */
[----:B------:R-:W-:Y:S01]  /*5340*/  @!UP0 UIADD3 UR26, UPT, UPT, UR42, 0x20, URZ ;  /* 0x000000202a1a8890 */ /* 0x000fe2000fffe0ff */
[----:B------:R-:W-:Y:S01]  /*5350*/  VIADD R10, R10, 0x1 ;  /* 0x000000010a0a7836 */ /* 0x000fe20000000000 */
        /* <DEDUP_REMOVED lines=10> */
[----:B------:R-:W-:Y:S01]  /*5400*/  UMOV UR11, UR43 ;  /* 0x0000002b000b7c82 */ /* 0x000fe20008000000 */
[----:B------:R-:W-:Y:S02]  /*5410*/  UMOV UR12, UR36 ;  /* 0x00000024000c7c82 */ /* 0x000fe40008000000 */
        /* <DEDUP_REMOVED lines=12> */
.L_x_188:
[----:B------:R-:W-:Y:S01]  /*54e0*/  UIADD3 UR31, UPT, UPT, UR14, UR63, URZ ;  /* 0x0000003f0e1f7290 */ /* 0x000fe2000fffe0ff */
[----:B------:R-:W-:Y:S01]  /*54f0*/  @!P1 IADD3 R2, P0, PT, R12, 0x580, RZ ;  /* 0x000005800c029810 */ /* 0x000fe20007f1e0ff */
[----:B------:R-:W-:Y:S01]  /*5500*/  UPLOP3.LUT UP3, UPT, UPT, UPT, UPT, 0x80, 0x8 ;  /* 0x000000000008789c */ /* 0x000fe20003f6f070 */
[----:B------:R-:W-:Y:S01]  /*5510*/  R2UR UR24, R50 ;  /* 0x00000000321872ca */ /* 0x000fe200000e0000 */
[----:B------:R-:W-:Y:S01]  /*5520*/  VOTEU.ALL UP0, P1 ;  /* 0x0000000000ff7886 */ /* 0x000fe20000800000 */
[----:B------:R-:W-:Y:S01]  /*5530*/  @!P1 R2UR UR5, R2 ;  /* 0x00000000020592ca */ /* 0x000fe200000e0000 */
[----:B--2---:R-:W-:Y:S01]  /*5540*/  @!P1 IMAD.X R0, RZ, RZ, R13, P0 ;  /* 0x000000ffff009224 */ /* 0x004fe200000e060d */
[----:B------:R-:W-:Y:S01]  /*5550*/  UMOV UR6, 0x0 ;  /* 0x0000000000067882 */ /* 0x000fe20000000000 */
[----:B------:R-:W-:Y:S01]  /*5560*/  UMOV UR7, 0x10000000 ;  /* 0x1000000000077882 */ /* 0x000fe20000000000 */
[----:B------:R-:W-:Y:S01]  /*5570*/  @!UP0 UIADD3 UR18, UPT, UPT, UR42, 0x30, URZ ;  /* 0x000000302a128890 */ /* 0x000fe2000fffe0ff */
[----:B------:R-:W-:Y:S01]  /*5580*/  ISETP.NE.AND P0, PT, R10, 0x2, PT ;  /* 0x000000020a00780c */ /* 0x000fe20003f05270 */
[----:B------:R-:W-:Y:S01]  /*5590*/  @!UP0 UIADD3 UR16, UPT, UPT, UR21, 0x3200, URZ ;  /* 0x0000320015108890 */ /* 0x000fe2000fffe0ff */
[----:B------:R-:W-:Y:S01]  /*55a0*/  @!P1 R2UR UR4, R0 ;  /* 0x00000000000492ca */ /* 0x000fe200000e0000 */
[----:B------:R-:W-:Y:S01]  /*55b0*/  @!UP0 UIADD3 UR17, UPT, UPT, UR21, 0x58, URZ ;  /* 0x0000005815118890 */ /* 0x000fe2000fffe0ff */
[----:B------:R-:W-:Y:S01]  /*55c0*/  SEL R0, RZ, 0x1, P0 ;  /* 0x00000001ff007807 */ /* 0x000fe20000000000 */
[----:B------:R-:W-:Y:S01]  /*55d0*/  @!UP0 UIADD3 UR10, UPT, UPT, UR42, 0x70, URZ ;  /* 0x000000702a0a8890 */ /* 0x000fe2000fffe0ff */
[----:B------:R-:W-:Y:S01]  /*55e0*/  LOP3.LUT R11, R11, 0x1, RZ, 0x3c, !PT ;  /* 0x000000010b0b7812 */ /* 0x000fe200078e3cff */
[----:B------:R-:W-:Y:S01]  /*55f0*/  @!UP0 UIADD3 UR8, UPT, UPT, UR21, 0x3a00, URZ ;  /* 0x00003a0015088890 */ /* 0x000fe2000fffe0ff */
[----:B------:R-:W-:Y:S01]  /*5600*/  IMAD.U32 R4, RZ, RZ, UR5 ;  /* 0x00000005ff047e24 */ /* 0x000fe2000f8e00ff */
[----:B------:R-:W-:Y:S01]  /*5610*/  VOTEU.ALL UP0, P1 ;  /* 0x0000000000ff7886 */ /* 0x000fe20000800000 */
[----:B------:R-:W-:Y:S01]  /*5620*/  UMOV UR19, UR43 ;  /* 0x0000002b00137c82 */ /* 0x000fe20008000000 */
[----:B------:R-:W-:Y:S01]  /*5630*/  UMOV UR20, UR36 ;  /* 0x0000002400147c82 */ /* 0x000fe20008000000 */
[----:B------:R-:W-:Y:S01]  /*5640*/  UMOV UR11, UR43 ;  /* 0x0000002b000b7c82 */ /* 0x000fe20008000000 */
[----:B------:R-:W-:Y:S01]  /*5650*/  UMOV UR12, UR36 ;  /* 0x00000024000c7c82 */ /* 0x000fe20008000000 */
[----:B------:R-:W-:Y:S01]  /*5660*/  UMOV UR9, UR17 ;  /* 0x0000001100097c82 */ /* 0x000fe20008000000 */
[----:B------:R-:W-:Y:S01]  /*5670*/  IMAD.U32 R5, RZ, RZ, UR4 ;  /* 0x00000004ff057e24 */ /* 0x000fe2000f8e00ff */
[----:B------:R-:W-:Y:S01]  /*5680*/  @!P1 R2UR UR4, R4 ;  /* 0x00000000040492ca */ /* 0x000fe200000e0000 */
[----:B------:R-:W-:Y:S01]  /*5690*/  UIADD3 UR30, UPT, UPT, UR13, UR24, URZ ;  /* 0x000000180d1e7290 */ /* 0x000fe2000fffe0ff */
[----:B------:R-:W-:Y:S01]  /*56a0*/  LOP3.LUT R9, R9, R0, RZ, 0x3c, !PT ;  /* 0x0000000009097212 */ /* 0x000fe200078e3cff */
[----:B------:R-:W-:Y:S01]  /*56b0*/  UMOV UR36, UR29 ;  /* 0x0000001d00247c82 */ /* 0x000fe20008000000 */
[----:B------:R-:W-:Y:S02]  /*56c0*/  @!P1 R2UR UR5, R5 ;  /* 0x00000000050592ca */ /* 0x000fe400000e0000 */
[----:B------:R-:W-:Y:S11]  /*56d0*/  SEL R10, R10, RZ, P0 ;  /* 0x000000ff0a0a7207 */ /* 0x000ff60000000000 */
[----:B------:R2:W-:Y:S01]  /*56e0*/  @!UP0 UTMALDG.3D [UR16], [UR4], desc[UR6] ;  /* 0x00000610040085b4 */ /* 0x0005e20008011000 */
[----:B------:R-:W-:Y:S05]  /*56f0*/  VOTEU.ALL UP0, P1 ;  /* 0x0000000000ff7886 */ /* 0x000fea0000800000 */
[----:B------:R2:W-:Y:S01]  /*5700*/  @!UP0 UTMALDG.3D [UR8], [UR4], desc[UR6] ;  /* 0x00000608040085b4 */ /* 0x0005e20008011000 */
[----:B------:R2:W-:Y:S01]  /*5710*/  @!P1 SYNCS.ARRIVE.TRANS64.RED.A0TR RZ, [UR21+0x58], R3 ;  /* 0x00005803ffff99a7 */ /* 0x0005e20008300415 */
[----:B------:R-:W-:Y:S01]  /*5720*/  SYNCS.ARRIVE.TRANS64.RED.A1T0 RZ, [UR52], RZ ;  /* 0x000000ffffff79a7 */ /* 0x000fe20008100434 */
[----:B------:R-:W-:Y:S05]  /*5730*/  BRA.U UP2, `(.L_x_96) ;  /* 0xffffffed02e47547 */ /* 0x000fea000b83ffff */
[----:B------:R-:W-:-:S04]  /*5740*/  SHF.L.U32 R2, R11, 0x1f, RZ ;  /* 0x0000001f0b027819 */ /* 0x000fc800000006ff */
[----:B------:R-:W3:Y:S02]  /*5750*/  SYNCS.PHASECHK.TRANS64.TRYWAIT P0, [UR21+0x60], R2 ;  /* 0x00006002ff0075a7 */ /* 0x000ee40008001115 */
[----:B---3--:R-:W-:Y:S05]  /*5760*/  @!P0 BRA `(.L_x_97) ;  /* 0x0000004000648947 */ /* 0x008fea0003800000 */
.L_x_190:
[----:B------:R-:W4:Y:S02]  /*5770*/  SYNCS.PHASECHK.TRANS64.TRYWAIT P0, [UR21+0x68], R2 ;  /* 0x00006802ff0075a7 */ /* 0x000f240008001115 */
[----:B----4-:R-:W-:Y:S05]  /*5780*/  @!P0 BRA `(.L_x_98) ;  /* 0x0000004000748947 */ /* 0x010fea0003800000 */
.L_x_192:
[----:B------:R-:W4:Y:S02]  /*5790*/  SYNCS.PHASECHK.TRANS64.TRYWAIT P0, [UR21+0x70], R2 ;  /* 0x00007002ff0075a7 */ /* 0x000f240008001115 */
[----:B----4-:R-:W-:Y:S05]  /*57a0*/  @!P0 BRA `(.L_x_99) ;  /* 0x0000004000848947 */ /* 0x010fea0003800000 */
.L_x_194:
[----:B---3--:R-:W-:-:S07]  /*57b0*/  MOV R0, UR21 ;  /* 0x0000001500007c02 */ /* 0x008fce0008000f00 */
.L_x_100:
[----:B---3--:R-:W-:-:S04]  /*57c0*/  SHF.L.U32 R2, R11, 0x1f, RZ ;  /* 0x0000001f0b027819 */ /* 0x008fc800000006ff */
[----:B------:R3:W4:Y:S03]  /*57d0*/  SYNCS.PHASECHK.TRANS64.TRYWAIT P0, [R0+URZ+0x78], R2 ;  /* 0x00007802000075a7 */ /* 0x00072600080011ff */
[----:B----4-:R-:W-:Y:S05]  /*57e0*/  @!P0 NANOSLEEP.SYNCS 0x989680 ;  /* 0x009896800000895d */ /* 0x010fea0003900000 */
[----:B------:R-:W4:Y:S02]  /*57f0*/  @!P0 SYNCS.PHASECHK.TRANS64 P0, [R0+URZ+0x78], R2 ;  /* 0x00007802000085a7 */ /* 0x000f2400080010ff */
[----:B-12-4-:R-:W-:Y:S05]  /*5800*/  @P0 EXIT ;  /* 0x000000000000094d */ /* 0x016fea0003800000 */
[----:B------:R-:W-:Y:S05]  /*5810*/  BRA `(.L_x_100) ;  /* 0xfffffffc00e87947 */ /* 0x000fea000383ffff */
.L_x_85:
[----:B------:R-:W-:-:S06]  /*5820*/  UISETP.GE.AND UP0, UPT, UR18, 0x4, UPT ;  /* 0x000000041200788c */ /* 0x000fcc000bf06270 */
[----:B------:R-:W-:-:S13]  /*5830*/  PLOP3.LUT P0, PT, PT, PT, UP0, 0x80, 0x8 ;  /* 0x000000000008781c */ /* 0x000fda0003f0f008 */
[----:B-1----:R-:W-:Y:S05]  /*5840*/  @!P0 EXIT ;  /* 0x000000000000894d */ /* 0x002fea0003800000 */
[----:B------:R-:W-:Y:S01]  /*5850*/  BAR.SYNC.DEFER_BLOCKING 0x6, 0xa0 ;  /* 0x0182800000007b1d */ /* 0x000fe20000010000 */
[C---:B------:R-:W-:Y:S01]  /*5860*/  IMAD.SHL.U32 R45, R60.reuse, 0x10, RZ ;  /* 0x000000103c2d7824 */ /* 0x040fe200078e00ff */
[C---:B------:R-:W-:Y:S01]  /*5870*/  SHF.L.U32 R3, R47.reuse, 0x15, RZ ;  /* 0x000000152f037819 */ /* 0x040fe200000006ff */
[C---:B------:R-:W-:Y:S02]  /*5880*/  IMAD.U32 R23, R60.reuse, 0x10000, RZ ;  /* 0x000100003c177824 */ /* 0x040fe400078e00ff */
[----:B------:R-:W-:Y:S02]  /*5890*/  HFMA2 R59, -RZ, RZ, 0, 5.9604644775390625e-08 ;  /* 0x00000001ff3b7431 */ /* 0x000fe400000001ff */
[----:B------:R-:W-:Y:S01]  /*58a0*/  IMAD.SHL.U32 R2, R60, 0x2, RZ ;  /* 0x000000023c027824 */ /* 0x000fe200078e00ff */
[----:B------:R-:W-:Y:S01]  /*58b0*/  UMOV UR43, 0x400 ;  /* 0x00000400002b7882 */ /* 0x000fe20000000000 */
[----:B------:R-:W1:Y:S01]  /*58c0*/  LDCU.64 UR4, c[0x0][0x890] ;  /* 0x00011200ff0477ac */ /* 0x000e620008000a00 */
[----:B------:R-:W2:Y:S01]  /*58d0*/  LDC.64 R42, c[0x0][0x8b0] ;  /* 0x00022c00ff2a7b82 */ /* 0x000ea20000000a00 */
[----:B------:R-:W-:Y:S01]  /*58e0*/  IMAD.SHL.U32 R6, R47, 0x200, RZ ;  /* 0x000002002f067824 */ /* 0x000fe200078e00ff */
[C---:B------:R-:W-:Y:S01]  /*58f0*/  LOP3.LUT R7, R45.reuse, 0x40, RZ, 0xc0, !PT ;  /* 0x000000402d077812 */ /* 0x040fe200078ec0ff */
[----:B------:R-:W-:Y:S01]  /*5900*/  ULEA UR43, UR47, UR43, 0x18 ;  /* 0x0000002b2f2b7291 */ /* 0x000fe2000f8ec0ff */
[----:B------:R-:W-:Y:S01]  /*5910*/  LOP3.LUT R44, R45, 0x5b0, RZ, 0xc0, !PT ;  /* 0x000005b02d2c7812 */ /* 0x000fe200078ec0ff */
[----:B------:R-:W-:Y:S01]  /*5920*/  IMAD.MOV.U32 R22, RZ, RZ, RZ ;  /* 0x000000ffff167224 */ /* 0x000fe200078e00ff */
[----:B------:R-:W-:Y:S01]  /*5930*/  LOP3.LUT R3, R3, 0x200000, RZ, 0xc0, !PT ;  /* 0x0020000003037812 */ /* 0x000fe200078ec0ff */
[----:B------:R-:W-:Y:S01]  /*5940*/  IMAD.MOV.U32 R58, RZ, RZ, RZ ;  /* 0x000000ffff3a7224 */ /* 0x000fe200078e00ff */
[----:B------:R-:W3:Y:S01]  /*5950*/  LDC.64 R40, c[0x0][0x8a8] ;  /* 0x00022a00ff287b82 */ /* 0x000ee20000000a00 */
[----:B------:R-:W-:Y:S01]  /*5960*/  LOP3.LUT R2, R7, 0x8, R2, 0xf8, !PT ;  /* 0x0000000807027812 */ /* 0x000fe200078ef802 */
[----:B------:R-:W-:Y:S01]  /*5970*/  IMAD.MOV.U32 R55, RZ, RZ, RZ ;  /* 0x000000ffff377224 */ /* 0x000fe200078e00ff */
[----:B------:R-:W-:Y:S01]  /*5980*/  LOP3.LUT R44, R44, 0x200, R6, 0xf8, !PT ;  /* 0x000002002c2c7812 */ /* 0x000fe200078ef806 */
[----:B------:R-:W4:Y:S01]  /*5990*/  LDCU UR60, c[0x0][0x370] ;  /* 0x00006e00ff3c77ac */ /* 0x000f220008000800 */
[----:B------:R-:W-:-:S02]  /*59a0*/  LOP3.LUT R23, R3, 0x400000, R23, 0xf8, !PT ;  /* 0x0040000003177812 */ /* 0x000fc400078ef817 */
[----:B------:R-:W-:Y:S01]  /*59b0*/  LOP3.LUT P0, RZ, R45, 0x40, RZ, 0xc0, !PT ;  /* 0x000000402dff7812 */ /* 0x000fe2000780c0ff */
[----:B------:R-:W4:Y:S01]  /*59c0*/  LDS R0, [UR43+0x140] ;  /* 0x0001402bff007984 */ /* 0x000f220008000800 */
[----:B-1----:R-:W-:Y:S01]  /*59d0*/  IMAD.U32 R49, RZ, RZ, UR4 ;  /* 0x00000004ff317e24 */ /* 0x002fe2000f8e00ff */
[----:B------:R-:W-:Y:S01]  /*59e0*/  UIADD3 UR4, UPT, UPT, UR43, 0x200, URZ ;  /* 0x000002002b047890 */ /* 0x000fe2000fffe0ff */
[----:B------:R-:W-:Y:S01]  /*59f0*/  LOP3.LUT R44, R44, R2, RZ, 0xfc, !PT ;  /* 0x000000022c2c7212 */ /* 0x000fe200078efcff */
[----:B------:R-:W-:Y:S01]  /*5a00*/  IMAD.U32 R48, RZ, RZ, UR5 ;  /* 0x00000005ff307e24 */ /* 0x000fe2000f8e00ff */
[----:B------:R-:W-:Y:S01]  /*5a10*/  P2R R2, PR, RZ, 0x1 ;  /* 0x00000001ff027803 */ /* 0x000fe20000000000 */
[----:B------:R-:W1:Y:S01]  /*5a20*/  LDCU UR42, c[0x0][0xb0c] ;  /* 0x00016180ff2a77ac */ /* 0x000e620008000800 */
[----:B------:R-:W-:Y:S01]  /*5a30*/  LOP3.LUT R60, R60, 0x60, RZ, 0xc0, !PT ;  /* 0x000000603c3c7812 */ /* 0x000fe200078ec0ff */
[----:B------:R-:W-:Y:S01]  /*5a40*/  IMAD.U32 R52, RZ, RZ, UR4 ;  /* 0x00000004ff347e24 */ /* 0x000fe2000f8e00ff */
[----:B------:R-:W-:Y:S01]  /*5a50*/  MOV R57, RZ ;  /* 0x000000ff00397202 */ /* 0x000fe20000000f00 */
[----:B------:R-:W1:Y:S01]  /*5a60*/  LDCU UR39, c[0x0][0xb30] ;  /* 0x00016600ff2777ac */ /* 0x000e620008000800 */
[----:B------:R-:W1:Y:S01]  /*5a70*/  LDCU.64 UR54, c[0x0][0x888] ;  /* 0x00011100ff3677ac */ /* 0x000e620008000a00 */
[----:B------:R-:W1:Y:S01]  /*5a80*/  LDCU.64 UR40, c[0x0][0xb28] ;  /* 0x00016500ff2877ac */ /* 0x000e620008000a00 */
[----:B------:R-:W1:Y:S01]  /*5a90*/  LDCU.128 UR56, c[0x0][0xb10] ;  /* 0x00016200ff3877ac */ /* 0x000e620008000c00 */
[----:B------:R-:W1:Y:S01]  /*5aa0*/  LDCU UR53, c[0x0][0x374] ;  /* 0x00006e80ff3577ac */ /* 0x000e620008000800 */
[----:B------:R-:W-:Y:S01]  /*5ab0*/  UMOV UR52, URZ ;  /* 0x000000ff00347c82 */ /* 0x000fe20008000000 */
[----:B------:R-:W-:Y:S01]  /*5ac0*/  UMOV UR46, URZ ;  /* 0x000000ff002e7c82 */ /* 0x000fe20008000000 */
[----:B-1234-:R-:W-:-:S07]  /*5ad0*/  IMAD.IADD R23, R0, 0x1, R23 ;  /* 0x0000000100177824 */ /* 0x01efce00078e0217 */
.L_x_144:
[----:B------:R-:W-:Y:S02]  /*5ae0*/  LEA R3, R55, UR43, 0x3 ;  /* 0x0000002b37037c11 */ /* 0x000fe4000f8e18ff */
[----:B------:R-:W-:Y:S02]  /*5af0*/  SHF.L.U32 R0, R57, 0x1f, RZ ;  /* 0x0000001f39007819 */ /* 0x000fe400000006ff */
[----:B-1----:R-:W-:Y:S02]  /*5b00*/  LEA R4, R55, UR43, 0x4 ;  /* 0x0000002b37047c11 */ /* 0x002fe4000f8e20ff */
[----:B------:R-:W1:Y:S02]  /*5b10*/  SYNCS.PHASECHK.TRANS64.TRYWAIT P0, [R3+URZ+0x90], R0 ;  /* 0x00009000030075a7 */ /* 0x000e6400080011ff */
[----:B-1----:R-:W-:Y:S05]  /*5b20*/  @!P0 BRA `(.L_x_101) ;  /* 0x0000003c00bc8947 */ /* 0x002fea0003800000 */
.L_x_195:
        /* <DEDUP_REMOVED lines=8> */
[----:B--2---:R-:W-:Y:S11]  /*5bb0*/  LOP3.LUT P0, RZ, R6, 0x1, RZ, 0xc0, !PT ;  /* 0x0000000106ff7812 */ /* 0x004ff6000780c0ff */
[----:B------:R-:W-:Y:S02]  /*5bc0*/  @!UPT UIADD3 URZ, UPT, UPT, URZ, URZ, URZ ;  /* 0x000000fffffff290 */ /* 0x000fe4000fffe0ff */
[----:B---3--:R-:W-:Y:S01]  /*5bd0*/  VOTEU.ANY UP1, P0 ;  /* 0x0000000000ff7886 */ /* 0x008fe20000020100 */
[----:B------:R-:W-:Y:S01]  /*5be0*/  PLOP3.LUT P0, PT, PT, PT, UP1, 0x80, 0x8 ;  /* 0x000000000008781c */ /* 0x000fe20003f0f018 */
[----:B------:R-:W-:Y:S11]  /*5bf0*/  UP2UR UR62, UPR, URZ, 0x2 ;  /* 0x00000002ff3e7883 */ /* 0x000ff60008000000 */
[----:B------:R-:W-:Y:S01]  /*5c00*/  @!UPT UIADD3 URZ, UPT, UPT, URZ, URZ, URZ ;  /* 0x000000fffffff290 */ /* 0x000fe2000fffe0ff */
[----:B-1----:R-:W-:Y:S02]  /*5c10*/  @P0 SHF.R.U32.HI R0, RZ, 0x10, R5 ;  /* 0x00000010ff000819 */ /* 0x002fe40000011605 */
        /* <DEDUP_REMOVED lines=12> */
[----:B------:R-:W2:Y:S01]  /*5ce0*/  LDCU UR12, c[0x0][0xb20] ;  /* 0x00016400ff0c77ac */ /* 0x000ea20008000800 */
[----:B------:R-:W-:Y:S02]  /*5cf0*/  UIMAD.WIDE.U32 UR4, UR53, UR59, URZ ;  /* 0x0000003b350472a5 */ /* 0x000fe4000f8e00ff */
[----:B------:R-:W-:Y:S02]  /*5d00*/  UIMAD.WIDE.U32 UR6, UR60, UR56, URZ ;  /* 0x000000383c0672a5 */ /* 0x000fe4000f8e00ff */
[----:B------:R-:W-:Y:S02]  /*5d10*/  UISETP.NE.AND UP0, UPT, UR58, 0x1, UPT ;  /* 0x000000013a00788c */ /* 0x000fe4000bf05270 */
[----:B------:R-:W-:Y:S02]  /*5d20*/  UIMAD.WIDE.U32 UR8, UR37, UR59, URZ ;  /* 0x0000003b250872a5 */ /* 0x000fe4000f8e00ff */
[----:B------:R-:W-:Y:S02]  /*5d30*/  UIMAD.WIDE.U32 UR10, UR38, UR56, URZ ;  /* 0x00000038260a72a5 */ /* 0x000fe4000f8e00ff */
[----:B------:R-:W-:Y:S02]  /*5d40*/  UISETP.NE.AND UP1, UPT, UR42, 0x1, UPT ;  /* 0x000000012a00788c */ /* 0x000fe4000bf25270 */
[----:B------:R-:W-:Y:S01]  /*5d50*/  UISETP.NE.AND UP2, UPT, UR45, 0x1, UPT ;  /* 0x000000012d00788c */ /* 0x000fe2000bf45270 */
[----:B------:R-:W-:Y:S02]  /*5d60*/  UMOV UR4, UR5 ;  /* 0x0000000500047c82 */ /* 0x000fe40008000000 */
[----:B--2---:R-:W-:Y:S03]  /*5d70*/  USHF.R.U32.HI UR5, URZ, UR12, UR4 ;  /* 0x0000000cff057299 */ /* 0x004fe60008011604 */
[----:B------:R-:W-:Y:S02]  /*5d80*/  UMOV UR4, UR7 ;  /* 0x0000000700047c82 */ /* 0x000fe40008000000 */
[----:B------:R-:W-:Y:S02]  /*5d90*/  USHF.R.U32.HI UR7, URZ, UR57, UR4 ;  /* 0x00000039ff077299 */ /* 0x000fe40008011604 */
[----:B------:R-:W-:Y:S02]  /*5da0*/  USEL UR4, UR53, UR5, !UP0 ;  /* 0x0000000535047287 */ /* 0x000fe4000c000000 */
[----:B------:R-:W-:Y:S01]  /*5db0*/  USEL UR7, UR60, UR7, !UP1 ;  /* 0x000000073c077287 */ /* 0x000fe2000c800000 */
[----:B------:R-:W-:Y:S01]  /*5dc0*/  UMOV UR5, UR9 ;  /* 0x0000000900057c82 */ /* 0x000fe20008000000 */
[----:B------:R-:W-:Y:S02]  /*5dd0*/  UIMAD.WIDE.U32 UR8, UR4, UR40, URZ ;  /* 0x00000028040872a5 */ /* 0x000fe4000f8e00ff */
[----:B------:R-:W-:Y:S03]  /*5de0*/  USHF.R.U32.HI UR6, URZ, UR12, UR5 ;  /* 0x0000000cff067299 */ /* 0x000fe60008011605 */
[----:B------:R-:W-:Y:S01]  /*5df0*/  UMOV UR5, UR11 ;  /* 0x0000000b00057c82 */ /* 0x000fe20008000000 */
[----:B------:R-:W-:Y:S02]  /*5e00*/  UIMAD.WIDE.U32 UR10, UR7, UR40, URZ ;  /* 0x00000028070a72a5 */ /* 0x000fe4000f8e00ff */
[----:B------:R-:W-:Y:S02]  /*5e10*/  USHF.R.U32.HI UR12, URZ, UR57, UR5 ;  /* 0x00000039ff0c7299 */ /* 0x000fe40008011605 */
[----:B------:R-:W-:Y:S01]  /*5e20*/  USEL UR6, UR37, UR6, !UP0 ;  /* 0x0000000625067287 */ /* 0x000fe2000c000000 */
[----:B------:R-:W-:Y:S02]  /*5e30*/  UMOV UR5, UR9 ;  /* 0x0000000900057c82 */ /* 0x000fe40008000000 */
[----:B------:R-:W-:Y:S01]  /*5e40*/  UMOV UR10, UR11 ;  /* 0x0000000b000a7c82 */ /* 0x000fe20008000000 */
[----:B------:R-:W-:Y:S02]  /*5e50*/  @UP2 USHF.R.U32.HI UR4, URZ, UR41, UR5 ;  /* 0x00000029ff042299 */ /* 0x000fe40008011605 */
[----:B------:R-:W-:Y:S02]  /*5e60*/  @UP2 USHF.R.U32.HI UR7, URZ, UR41, UR10 ;  /* 0x00000029ff072299 */ /* 0x000fe4000801160a */
[----:B------:R-:W-:Y:S02]  /*5e70*/  UIMAD UR4, UR45, UR4, URZ ;  /* 0x000000042d0472a4 */ /* 0x000fe4000f8e02ff */
[----:B------:R-:W-:Y:S02]  /*5e80*/  UIMAD.WIDE.U32 UR10, UR6, UR40, URZ ;  /* 0x00000028060a72a5 */ /* 0x000fe4000f8e00ff */
[----:B------:R-:W-:Y:S02]  /*5e90*/  USEL UR5, UR38, UR12, !UP1 ;  /* 0x0000000c26057287 */ /* 0x000fe4000c800000 */
[----:B------:R-:W-:Y:S02]  /*5ea0*/  UIMAD UR8, UR45, UR7, URZ ;  /* 0x000000072d0872a4 */ /* 0x000fe4000f8e02ff */
[----:B------:R-:W-:Y:S03]  /*5eb0*/  UISETP.GE.AND UP0, UPT, UR6, UR4, UPT ;  /* 0x000000040600728c */ /* 0x000fe6000bf06270 */
[----:B------:R-:W-:Y:S01]  /*5ec0*/  UMOV UR4, UR11 ;  /* 0x0000000b00047c82 */ /* 0x000fe20008000000 */
[----:B------:R-:W-:Y:S02]  /*5ed0*/  UISETP.GE.OR UP0, UPT, UR5, UR8, UP0 ;  /* 0x000000080500728c */ /* 0x000fe40008706670 */
[----:B------:R-:W-:Y:S02]  /*5ee0*/  USHF.R.U32.HI UR4, URZ, UR41, UR4 ;  /* 0x00000029ff047299 */ /* 0x000fe40008011604 */
[----:B------:R-:W-:Y:S02]  /*5ef0*/  UIMAD.WIDE.U32 UR8, UR5, UR40, URZ ;  /* 0x00000028050872a5 */ /* 0x000fe4000f8e00ff */
[----:B------:R-:W-:Y:S02]  /*5f00*/  USEL UR11, UR6, UR4, !UP2 ;  /* 0x00000004060b7287 */ /* 0x000fe4000d000000 */
[----:B------:R-:W-:Y:S02]  /*5f10*/  UIADD3 UR8, UPT, UPT, -UR5, URZ, URZ ;  /* 0x000000ff05087290 */ /* 0x000fe4000fffe1ff */
[----:B------:R-:W-:Y:S01]  /*5f20*/  UIADD3 UR10, UPT, UPT, -UR11, URZ, URZ ;  /* 0x000000ff0b0a7290 */ /* 0x000fe2000fffe1ff */
[----:B------:R-:W-:Y:S01]  /*5f30*/  @!UP0 UMOV UR4, UR9 ;  /* 0x0000000900048c82 */ /* 0x000fe20008000000 */
[----:B------:R-:W-:Y:S02]  /*5f40*/  UIADD3 UR9, UPT, UPT, -UR6, URZ, URZ ;  /* 0x000000ff06097290 */ /* 0x000fe4000fffe1ff */
[----:B------:R-:W-:Y:S02]  /*5f50*/  @!UP0 USHF.R.U32.HI UR4, URZ, UR41, UR4 ;  /* 0x00000029ff048299 */ /* 0x000fe40008011604 */
[----:B------:R-:W-:Y:S02]  /*5f60*/  UIMAD UR10, UR45, UR10, UR6 ;  /* 0x0000000a2d0a72a4 */ /* 0x000fe4000f8e0206 */
[----:B------:R-:W-:Y:S04]  /*5f70*/  @!UP0 USEL UR4, UR5, UR4, !UP2 ;  /* 0x0000000405048287 */ /* 0x000fe8000d000000 */
[----:B------:R-:W-:Y:S02]  /*5f80*/  @!UP0 UIMAD UR10, UR7, UR10, UR4 ;  /* 0x0000000a070a82a4 */ /* 0x000fe4000f8e0204 */
[----:B------:R-:W-:Y:S02]  /*5f90*/  @!UP0 UIADD3 UR11, UPT, UPT, UR11, -UR4, URZ ;  /* 0x800000040b0b8290 */ /* 0x000fe4000fffe0ff */
[----:B------:R-:W-:Y:S02]  /*5fa0*/  UIMAD UR7, UR42, UR8, UR38 ;  /* 0x000000082a0772a4 */ /* 0x000fe4000f8e0226 */
[----:B------:R-:W-:Y:S02]  /*5fb0*/  @!UP0 UIMAD UR6, UR11, UR45, UR5 ;  /* 0x0000002d0b0682a4 */ /* 0x000fe4000f8e0205 */
[----:B------:R-:W-:Y:S01]  /*5fc0*/  UIMAD UR4, UR58, UR9, UR37 ;  /* 0x000000093a0472a4 */ /* 0x000fe2000f8e0225 */
[----:B------:R-:W-:Y:S02]  /*5fd0*/  @!UP0 UMOV UR5, UR10 ;  /* 0x0000000a00058c82 */ /* 0x000fe40008000000 */
[----:B------:R-:W-:Y:S02]  /*5fe0*/  UIMAD UR38, UR5, UR42, UR7 ;  /* 0x0000002a052672a4 */ /* 0x000fe4000f8e0207 */
[----:B------:R-:W-:Y:S11]  /*5ff0*/  UIMAD UR37, UR6, UR58, UR4 ;  /* 0x0000003a062572a4 */ /* 0x000ff6000f8e0204 */
[----:B------:R-:W-:Y:S01]  /*6000*/  @!UPT UIADD3 URZ, UPT, UPT, URZ, URZ, URZ ;  /* 0x000000fffffff290 */ /* 0x000fe2000fffe0ff */
.L_x_102:
[----:B------:R-:W-:Y:S01]  /*6010*/  UISETP.NE.AND UP0, UPT, UR39, 0x1, UPT ;  /* 0x000000012700788c */ /* 0x000fe2000bf05270 */
[----:B------:R-:W-:Y:S01]  /*6020*/  LOP3.LUT P0, RZ, R52, 0x90, RZ, 0xc0, !PT ;  /* 0x0000009034ff7812 */ /* 0x000fe2000780c0ff */
[----:B------:R-:W-:Y:S01]  /*6030*/  USHF.L.U32 UR50, UR31, 0x6, URZ ;  /* 0x000000061f327899 */ /* 0x000fe200080006ff */
[----:B------:R-:W-:Y:S01]  /*6040*/  BSSY.RECONVERGENT B6, `(.L_x_103) ;  /* 0x0000034000067945 */ /* 0x000fe20003800200 */
[----:B------:R-:W-:Y:S01]  /*6050*/  USHF.L.U32 UR49, UR30, 0x7, URZ ;  /* 0x000000071e317899 */ /* 0x000fe200080006ff */
[----:B------:R-:W-:Y:S06]  /*6060*/  IADD3 R55, PT, PT, R55, 0x1, RZ ;  /* 0x0000000137377810 */ /* 0x000fec0007ffe0ff */
[----:B------:R-:W2:Y:S01]  /*6070*/  @!UP0 LDCU.128 UR12, c[0x0][0xb10] ;  /* 0x00016200ff0c87ac */ /* 0x000ea20008000c00 */
[----:B------:R-:W3:Y:S01]  /*6080*/  @!UP0 LDCU UR5, c[0x0][0xb0c] ;  /* 0x00016180ff0587ac */ /* 0x000ee20008000800 */
[----:B------:R-:W4:Y:S01]  /*6090*/  @!UP0 LDCU UR10, c[0x0][0xb20] ;  /* 0x00016400ff0a87ac */ /* 0x000f220008000800 */
[----:B--2---:R-:W-:Y:S02]  /*60a0*/  UIMAD.WIDE.U32 UR8, UR38, UR12, URZ ;  /* 0x0000000c260872a5 */ /* 0x004fe4000f8e00ff */
[----:B------:R-:W-:Y:S02]  /*60b0*/  UIMAD.WIDE.U32 UR6, UR37, UR15, URZ ;  /* 0x0000000f250672a5 */ /* 0x000fe4000f8e00ff */
[----:B------:R-:W-:Y:S03]  /*60c0*/  @!UP0 UISETP.NE.AND UP1, UPT, UR14, 0x1, UPT ;  /* 0x000000010e00888c */ /* 0x000fe6000bf25270 */
[----:B------:R-:W-:Y:S01]  /*60d0*/  @!UP0 UMOV UR4, UR9 ;  /* 0x0000000900048c82 */ /* 0x000fe20008000000 */
[----:B---3--:R-:W-:Y:S02]  /*60e0*/  @!UP0 UISETP.NE.AND UP2, UPT, UR5, 0x1, UPT ;  /* 0x000000010500888c */ /* 0x008fe4000bf45270 */
[----:B------:R-:W-:Y:S01]  /*60f0*/  @!UP0 USHF.R.U32.HI UR4, URZ, UR13, UR4 ;  /* 0x0000000dff048299 */ /* 0x000fe20008011604 */
[----:B------:R-:W-:Y:S02]  /*6100*/  @!UP0 UMOV UR6, UR7 ;  /* 0x0000000700068c82 */ /* 0x000fe40008000000 */
[----:B----4-:R-:W-:Y:S02]  /*6110*/  @!UP0 USHF.R.U32.HI UR6, URZ, UR10, UR6 ;  /* 0x0000000aff068299 */ /* 0x010fe40008011606 */
[----:B------:R-:W-:Y:S02]  /*6120*/  @!UP0 USEL UR7, UR38, UR4, !UP2 ;  /* 0x0000000426078287 */ /* 0x000fe4000d000000 */
[----:B------:R-:W-:Y:S04]  /*6130*/  @!UP0 USEL UR6, UR37, UR6, !UP1 ;  /* 0x0000000625068287 */ /* 0x000fe8000c800000 */
[----:B------:R-:W-:Y:S02]  /*6140*/  @!UP0 UIADD3 UR4, UPT, UPT, -UR7, UR6, URZ ;  /* 0x0000000607048290 */ /* 0x000fe4000fffe1ff */
[----:B------:R-:W-:Y:S02]  /*6150*/  @!UP0 UIADD3 UR6, UPT, UPT, UR7, -UR6, URZ ;  /* 0x8000000607068290 */ /* 0x000fe4000fffe0ff */
[----:B------:R-:W-:Y:S02]  /*6160*/  @!UP0 UIMAD UR38, UR4, UR5, UR38 ;  /* 0x00000005042682a4 */ /* 0x000fe4000f8e0226 */
[----:B------:R-:W-:Y:S01]  /*6170*/  @!UP0 UIMAD UR37, UR6, UR14, UR37 ;  /* 0x0000000e062582a4 */ /* 0x000fe2000f8e0225 */
[----:B------:R-:W-:Y:S11]  /*6180*/  @!P0 BRA `(.L_x_104) ;  /* 0x00000000007c8947 */ /* 0x000ff60003800000 */
[----:B------:R-:W2:Y:S01]  /*6190*/  LDCU.64 UR8, c[0x4][0x80] ;  /* 0x01001000ff0877ac */ /* 0x000ea20008000a00 */
[----:B------:R-:W-:Y:S01]  /*61a0*/  MOV R2, 0x0 ;  /* 0x0000000000027802 */ /* 0x000fe20000000f00 */
[----:B------:R-:W-:Y:S02]  /*61b0*/  HFMA2 R12, -RZ, RZ, 0, 5.9604644775390625e-08 ;  /* 0x00000001ff0c7431 */ /* 0x000fe400000001ff */
[----:B------:R-:W-:Y:S01]  /*61c0*/  IMAD.MOV.U32 R8, RZ, RZ, 0x70 ;  /* 0x00000070ff087424 */ /* 0x000fe200078e00ff */
[----:B------:R3:W4:Y:S01]  /*61d0*/  LDC.64 R14, c[0x4][R2] ;  /* 0x01000000020e7b82 */ /* 0x0007220000000a00 */
[----:B------:R-:W1:Y:S01]  /*61e0*/  LDCU.64 UR6, c[0x4][0x88] ;  /* 0x01001100ff0677ac */ /* 0x000e620008000a00 */
[----:B------:R-:W-:Y:S01]  /*61f0*/  IMAD.MOV.U32 R13, RZ, RZ, RZ ;  /* 0x000000ffff0d7224 */ /* 0x000fe200078e00ff */
[----:B------:R-:W1:Y:S01]  /*6200*/  LDCU.64 UR4, c[0x4][0x8] ;  /* 0x01000100ff0477ac */ /* 0x000e620008000a00 */
[----:B--2---:R-:W-:Y:S01]  /*6210*/  MOV R5, UR9 ;  /* 0x0000000900057c02 */ /* 0x004fe20008000f00 */
[----:B------:R-:W-:Y:S01]  /*6220*/  IMAD.U32 R4, RZ, RZ, UR8 ;  /* 0x00000008ff047e24 */ /* 0x000fe2000f8e00ff */
[----:B-1----:R-:W-:Y:S01]  /*6230*/  MOV R7, UR7 ;  /* 0x0000000700077c02 */ /* 0x002fe20008000f00 */
[----:B------:R-:W-:Y:S01]  /*6240*/  IMAD.U32 R6, RZ, RZ, UR6 ;  /* 0x00000006ff067e24 */ /* 0x000fe2000f8e00ff */
[----:B------:R-:W-:Y:S01]  /*6250*/  MOV R11, UR5 ;  /* 0x00000005000b7c02 */ /* 0x000fe20008000f00 */
[----:B------:R-:W-:Y:S02]  /*6260*/  IMAD.U32 R10, RZ, RZ, UR4 ;  /* 0x00000004ff0a7e24 */ /* 0x000fe4000f8e00ff */
[----:B------:R-:W-:Y:S07]  /*6270*/  LEPC R20, `(.L_x_105) ;  /* 0x000000001014794e */ /* 0x000fee0000000000 */
[----:B---345:R-:W-:Y:S05]  /*6280*/  CALL.ABS.NOINC R14 ;  /* 0x000000000e007343 */ /* 0x038fea0003c00000 */
.L_x_105:
[----:B------:R-:W1:Y:S01]  /*6290*/  LDCU.64 UR8, c[0x4][0x80] ;  /* 0x01001000ff0877ac */ /* 0x000e620008000a00 */
[----:B------:R-:W2:Y:S01]  /*62a0*/  LDC.64 R2, c[0x4][R2] ;  /* 0x0100000002027b82 */ /* 0x000ea20000000a00 */
[----:B------:R-:W-:Y:S02]  /*62b0*/  HFMA2 R12, -RZ, RZ, 0, 5.9604644775390625e-08 ;  /* 0x00000001ff0c7431 */ /* 0x000fe400000001ff */
[----:B------:R-:W-:Y:S02]  /*62c0*/  IMAD.MOV.U32 R8, RZ, RZ, 0x70 ;  /* 0x00000070ff087424 */ /* 0x000fe400078e00ff */
[----:B------:R-:W-:Y:S01]  /*62d0*/  IMAD.MOV.U32 R13, RZ, RZ, RZ ;  /* 0x000000ffff0d7224 */ /* 0x000fe200078e00ff */
[----:B------:R-:W3:Y:S01]  /*62e0*/  LDCU.64 UR6, c[0x4][0x88] ;  /* 0x01001100ff0677ac */ /* 0x000ee20008000a00 */
[----:B------:R-:W4:Y:S01]  /*62f0*/  LDCU.64 UR4, c[0x4][0x8] ;  /* 0x01000100ff0477ac */ /* 0x000f220008000a00 */
[----:B-1----:R-:W-:Y:S02]  /*6300*/  MOV R4, UR8 ;  /* 0x0000000800047c02 */ /* 0x002fe40008000f00 */
[----:B------:R-:W-:Y:S02]  /*6310*/  MOV R5, UR9 ;  /* 0x0000000900057c02 */ /* 0x000fe40008000f00 */
[----:B---3--:R-:W-:Y:S01]  /*6320*/  MOV R7, UR7 ;  /* 0x0000000700077c02 */ /* 0x008fe20008000f00 */
[----:B------:R-:W-:Y:S01]  /*6330*/  IMAD.U32 R6, RZ, RZ, UR6 ;  /* 0x00000006ff067e24 */ /* 0x000fe2000f8e00ff */
[----:B----4-:R-:W-:Y:S01]  /*6340*/  MOV R11, UR5 ;  /* 0x00000005000b7c02 */ /* 0x010fe20008000f00 */
[----:B------:R-:W-:Y:S02]  /*6350*/  IMAD.U32 R10, RZ, RZ, UR4 ;  /* 0x00000004ff0a7e24 */ /* 0x000fe4000f8e00ff */
[----:B------:R-:W-:Y:S07]  /*6360*/  LEPC R20, `(.L_x_104) ;  /* 0x000000001014794e */ /* 0x000fee0000000000 */
[----:B--2---:R-:W-:Y:S05]  /*6370*/  CALL.ABS.NOINC R2 ;  /* 0x0000000002007343 */ /* 0x004fea0003c00000 */
.L_x_104:
[----:B------:R-:W-:Y:S05]  /*6380*/  BSYNC.RECONVERGENT B6 ;  /* 0x0000000000067941 */ /* 0x000fea0003800200 */
.L_x_103:
[----:B------:R-:W-:Y:S02]  /*6390*/  R2UR UR6, R51 ;  /* 0x00000000330672ca */ /* 0x000fe400000e0000 */
[----:B------:R-:W-:Y:S02]  /*63a0*/  R2UR UR5, R49 ;  /* 0x00000000310572ca */ /* 0x000fe400000e0000 */
[----:B------:R-:W-:Y:S02]  /*63b0*/  R2UR UR4, R48 ;  /* 0x00000000300472ca */ /* 0x000fe400000e0000 */
[----:B------:R-:W-:Y:S02]  /*63c0*/  ISETP.NE.U32.AND P4, PT, R42, RZ, PT ;  /* 0x000000ff2a00720c */ /* 0x000fe40003f85070 */
[----:B------:R-:W-:Y:S02]  /*63d0*/  ISETP.NE.U32.AND P2, PT, RZ, UR54, PT ;  /* 0x00000036ff007c0c */ /* 0x000fe4000bf45070 */
[----:B------:R-:W-:Y:S02]  /*63e0*/  ISETP.NE.AND.EX P4, PT, R43, RZ, PT, P4 ;  /* 0x000000ff2b00720c */ /* 0x000fe40003f85340 */
[----:B------:R-:W-:Y:S01]  /*63f0*/  ISETP.NE.AND.EX P2, PT, RZ, UR55, PT, P2 ;  /* 0x00000037ff007c0c */ /* 0x000fe2000bf45320 */
[----:B------:R-:W-:Y:S02]  /*6400*/  UISETP.NE.AND UP2, UPT, UR6, URZ, UPT ;  /* 0x000000ff0600728c */ /* 0x000fe4000bf45270 */
[----:B------:R-:W-:Y:S04]  /*6410*/  UISETP.NE.U32.AND UP0, UPT, UR5, URZ, UPT ;  /* 0x000000ff0500728c */ /* 0x000fe8000bf05070 */
[----:B------:R-:W-:Y:S01]  /*6420*/  UISETP.NE.AND.EX UP1, UPT, UR4, URZ, UPT, UP0 ;  /* 0x000000ff0400728c */ /* 0x000fe2000bf25300 */
[----:B------:R-:W-:Y:S01]  /*6430*/  PLOP3.LUT P1, PT, PT, PT, UP2, 0x80, 0x8 ;  /* 0x000000000008781c */ /* 0x000fe20003f2f028 */
[----:B------:R-:W-:Y:S03]  /*6440*/  UPLOP3.LUT UP0, UPT, UPT, UPT, UPT, 0x40, 0x4 ;  /* 0x000000000004789c */ /* 0x000fe60003f0e870 */
[----:B------:R-:W-:Y:S06]  /*6450*/  @UP2 UPLOP3.LUT UP0, UPT, UPT, UPT, UP1, 0x80, 0x8 ;  /* 0x000000000008289c */ /* 0x000fec0003f0f010 */
[----:B------:R-:W-:Y:S01]  /*6460*/  PLOP3.LUT P0, PT, PT, PT, UP0, 0x80, 0x8 ;  /* 0x000000000008781c */ /* 0x000fe20003f0f008 */
[----:B------:R-:W-:Y:S01]  /*6470*/  @!UPT UIADD3 URZ, UPT, UPT, URZ, URZ, URZ ;  /* 0x000000fffffff290 */ /* 0x000fe2000fffe0ff */
[----:B------:R-:W-:Y:S11]  /*6480*/  BRA.U !UP1, `(.L_x_106) ;  /* 0x0000000109407547 */ /* 0x000ff6000b800000 */
[----:B------:R-:W-:Y:S01]  /*6490*/  UISETP.NE.U32.AND UP0, UPT, UR54, URZ, UPT ;  /* 0x000000ff3600728c */ /* 0x000fe2000bf05070 */
[----:B------:R-:W-:Y:S01]  /*64a0*/  R2UR UR6, R49 ;  /* 0x00000000310672ca */ /* 0x000fe200000e0000 */
[----:B------:R-:W2:Y:S01]  /*64b0*/  LDCU.64 UR8, c[0x0][0x358] ;  /* 0x00006b00ff0877ac */ /* 0x000ea20008000a00 */
[----:B------:R-:W-:Y:S02]  /*64c0*/  HFMA2 R46, -RZ, RZ, 0, 5.9604644775390625e-08 ;  /* 0x00000001ff2e7431 */ /* 0x000fe400000001ff */
[----:B-1----:R-:W-:Y:S01]  /*64d0*/  IMAD.MOV.U32 R0, RZ, RZ, 0x1 ;  /* 0x00000001ff007424 */ /* 0x002fe200078e00ff */
[----:B------:R-:W-:Y:S06]  /*64e0*/  UISETP.NE.AND.EX UP0, UPT, UR55, URZ, UPT, UP0 ;  /* 0x000000ff3700728c */ /* 0x000fec000bf05300 */
[----:B------:R-:W-:Y:S05]  /*64f0*/  PLOP3.LUT P3, PT, PT, PT, UP0, 0x80, 0x8 ;  /* 0x000000000008781c */ /* 0x000fea0003f6f008 */
[----:B------:R-:W1:Y:S01]  /*6500*/  @UP0 LDCU.64 UR4, c[0x0][0x888] ;  /* 0x00011100ff0407ac */ /* 0x000e620008000a00 */
[----:B------:R-:W-:Y:S07]  /*6510*/  @UP0 UIMAD UR6, UR36, UR6, URZ ;  /* 0x00000006240602a4 */ /* 0x000fee000f8e02ff */
[----:B------:R-:W-:Y:S01]  /*6520*/  @!P3 PRMT R46, R0, 0x7610, R46 ;  /* 0x00007610002eb816 */ /* 0x000fe2000000002e */
[----:B-1----:R-:W-:Y:S06]  /*6530*/  @UP0 UIMAD.WIDE UR4, UR6, 0x4, UR4 ;  /* 0x00000004060408a5 */ /* 0x002fec000f8e0204 */
[----:B------:R-:W-:Y:S02]  /*6540*/  IMAD.U32 R2, RZ, RZ, UR4 ;  /* 0x00000004ff027e24 */ /* 0x000fe4000f8e00ff */
[----:B------:R-:W-:Y:S03]  /*6550*/  IMAD.U32 R3, RZ, RZ, UR5 ;  /* 0x00000005ff037e24 */ /* 0x000fe6000f8e00ff */
[----:B------:R-:W1:Y:S02]  /*6560*/  @!UP0 LDCU UR4, c[0x0][0x880] ;  /* 0x00011000ff0487ac */ /* 0x000e640008000800 */
[----:B--2--5:R2:W5:Y:S02]  /*6570*/  @P3 LDG.E R27, desc[UR8][R2.64] ;  /* 0x00000008021b3981 */ /* 0x024564000c1e1900 */
[----:B-12---:R-:W-:Y:S02]  /*6580*/  @!P3 MOV R27, UR4 ;  /* 0x00000004001bbc02 */ /* 0x006fe40008000f00 */
.L_x_106:
[----:B------:R-:W-:Y:S05]  /*6590*/  @!P4 BRA `(.L_x_107) ;  /* 0x000000000024c947 */ /* 0x000fea0003800000 */
[----:B------:R-:W-:Y:S01]  /*65a0*/  ISETP.NE.U32.AND P3, PT, R40, RZ, PT ;  /* 0x000000ff2800720c */ /* 0x000fe20003f65070 */
[----:B------:R-:W2:Y:S03]  /*65b0*/  LDCU.64 UR4, c[0x0][0x358] ;  /* 0x00006b00ff0477ac */ /* 0x000ea60008000a00 */
[----:B------:R-:W-:Y:S11]  /*65c0*/  ISETP.NE.AND.EX P3, PT, R41, RZ, PT, P3 ;  /* 0x000000ff2900720c */ /* 0x000ff60003f65330 */
[----:B------:R-:W-:Y:S02]  /*65d0*/  @!UPT UIADD3 URZ, UPT, UPT, URZ, URZ, URZ ;  /* 0x000000fffffff290 */ /* 0x000fe4000fffe0ff */
[----:B------:R-:W3:Y:S01]  /*65e0*/  @P3 LDC.64 R2, c[0x0][0x8a8] ;  /* 0x00022a00ff023b82 */ /* 0x000ee20000000a00 */
[----:B-1----:R-:W-:Y:S04]  /*65f0*/  @P3 IMAD R0, R42, UR36, RZ ;  /* 0x000000242a003c24 */ /* 0x002fe8000f8e02ff */
[----:B---3--:R-:W-:Y:S05]  /*6600*/  @P3 IMAD.WIDE R2, R0, 0x4, R2 ;  /* 0x0000000400023825 */ /* 0x008fea00078e0202 */
[----:B--2--5:R2:W5:Y:S02]  /*6610*/  @P3 LDG.E R24, desc[UR4][R2.64] ;  /* 0x0000000402183981 */ /* 0x024564000c1e1900 */
[----:B--2---:R-:W3:Y:S02]  /*6620*/  @!P3 LDC R24, c[0x0][0x8a0] ;  /* 0x00022800ff18bb82 */ /* 0x004ee40000000800 */
.L_x_107:
[----:B-----5:R-:W-:Y:S01]  /*6630*/  FSETP.NEU.AND P3, PT, R27, RZ, PT ;  /* 0x000000ff1b00720b */ /* 0x020fe20003f6d000 */
[----:B------:R-:W-:Y:S01]  /*6640*/  IMAD.SHL.U32 R56, R44, 0x2, RZ ;  /* 0x000000022c387824 */ /* 0x000fe200078e00ff */
[----:B------:R-:W-:Y:S01]  /*6650*/  SEL R3, RZ, 0xffffffff, P2 ;  /* 0xffffffffff037807 */ /* 0x000fe20001000000 */
[----:B------:R-:W-:Y:S01]  /*6660*/  BSSY B1, `(.L_x_108) ;  /* 0x0000034000017945 */ /* 0x000fe20003800000 */
[----:B------:R-:W-:Y:S01]  /*6670*/  @P1 LOP3.LUT P2, RZ, R46, 0xff, RZ, 0xc0, !PT ;  /* 0x000000ff2eff1812 */ /* 0x000fe2000784c0ff */
[----:B------:R-:W-:Y:S01]  /*6680*/  IMAD.MOV.U32 R63, RZ, RZ, 0x1 ;  /* 0x00000001ff3f7424 */ /* 0x000fe200078e00ff */
[----:B-1----:R-:W-:Y:S01]  /*6690*/  @P1 SEL R0, RZ, 0xffffffff, P3 ;  /* 0xffffffffff001807 */ /* 0x002fe20001800000 */
[C---:B------:R-:W-:Y:S01]  /*66a0*/  IMAD R25, R22.reuse, 0x40, R23 ;  /* 0x0000004016197824 */ /* 0x040fe200078e0217 */
[----:B------:R-:W-:Y:S01]  /*66b0*/  LOP3.LUT R59, R59, 0x1, RZ, 0x3c, !PT ;  /* 0x000000013b3b7812 */ /* 0x000fe200078e3cff */
[----:B------:R-:W-:Y:S01]  /*66c0*/  IMAD.MOV.U32 R26, RZ, RZ, RZ ;  /* 0x000000ffff1a7224 */ /* 0x000fe200078e00ff */
[C---:B------:R-:W-:Y:S02]  /*66d0*/  @P0 SEL R0, R3.reuse, R0, !P2 ;  /* 0x0000000003000207 */ /* 0x040fe40005000000 */
[----:B------:R-:W-:Y:S02]  /*66e0*/  CS2R R38, SRZ ;  /* 0x0000000000267805 */ /* 0x000fe4000001ff00 */
[----:B------:R-:W-:Y:S02]  /*66f0*/  LEA R53, R22, UR43, 0x3 ;  /* 0x0000002b16357c11 */ /* 0x000fe4000f8e18ff */
[----:B------:R-:W-:Y:S02]  /*6700*/  CS2R R36, SRZ ;  /* 0x0000000000247805 */ /* 0x000fe4000001ff00 */
[----:B------:R-:W-:Y:S02]  /*6710*/  @P1 LOP3.LUT R0, R0, 0x1, RZ, 0xc0, !PT ;  /* 0x0000000100001812 */ /* 0x000fe400078ec0ff */
[----:B------:R-:W-:Y:S02]  /*6720*/  CS2R R30, SRZ ;  /* 0x00000000001e7805 */ /* 0x000fe4000001ff00 */
[----:B------:R-:W-:Y:S02]  /*6730*/  PLOP3.LUT P2, PT, PT, PT, UP1, 0x80, 0x8 ;  /* 0x000000000008781c */ /* 0x000fe40003f4f018 */
[----:B------:R-:W-:Y:S02]  /*6740*/  CS2R R28, SRZ ;  /* 0x00000000001c7805 */ /* 0x000fe4000001ff00 */
[----:B------:R-:W-:Y:S01]  /*6750*/  ISETP.NE.U32.OR P6, PT, R0, 0x1, !P1 ;  /* 0x000000010000780c */ /* 0x000fe20004fc5470 */
[----:B------:R-:W-:Y:S01]  /*6760*/  VIADD R62, R56, UR43 ;  /* 0x0000002b383e7c36 */ /* 0x000fe20008000000 */
[----:B------:R-:W-:Y:S02]  /*6770*/  LOP3.LUT P4, R54, R46, 0xff, RZ, 0xc0, !PT ;  /* 0x000000ff2e367812 */ /* 0x000fe4000788c0ff */
[----:B------:R-:W-:Y:S02]  /*6780*/  SEL R2, RZ, 0xffffffff, P3 ;  /* 0xffffffffff027807 */ /* 0x000fe40001800000 */
[----:B------:R-:W-:Y:S03]  /*6790*/  P2R R61, PR, RZ, 0x40 ;  /* 0x00000040ff3d7803 */ /* 0x000fe60000000000 */
[----:B------:R-:W-:Y:S04]  /*67a0*/  @P2 SEL R2, R3, R2, !P4 ;  /* 0x0000000203022207 */ /* 0x000fe80006000000 */
[----:B------:R-:W-:Y:S02]  /*67b0*/  @P6 SHF.L.U32 R0, R59, 0x1f, RZ ;  /* 0x0000001f3b006819 */ /* 0x000fe400000006ff */
[----:B------:R-:W-:Y:S02]  /*67c0*/  LOP3.LUT R2, R2, 0x1, RZ, 0xc0, !PT ;  /* 0x0000000102027812 */ /* 0x000fe400078ec0ff */
[----:B------:R1:W2:Y:S02]  /*67d0*/  @P6 SYNCS.PHASECHK.TRANS64.TRYWAIT P1, [UR43+0x40], R0 ;  /* 0x00004000ff0065a7 */ /* 0x0002a4000802112b */
[----:B------:R-:W-:Y:S04]  /*67e0*/  ISETP.NE.U32.AND P5, PT, R2, 0x1, PT ;  /* 0x000000010200780c */ /* 0x000fe80003fa5070 */
[----:B------:R-:W-:Y:S02]  /*67f0*/  P2R R64, PR, RZ, 0x20 ;  /* 0x00000020ff407803 */ /* 0x000fe40000000000 */
[----:B-1----:R-:W-:Y:S04]  /*6800*/  SHF.L.U32 R0, R58, 0x1f, RZ ;  /* 0x0000001f3a007819 */ /* 0x002fe800000006ff */
[----:B------:R1:W4:Y:S01]  /*6810*/  SYNCS.PHASECHK.TRANS64.TRYWAIT P0, [R53+URZ+0xb0], R0 ;  /* 0x0000b000350075a7 */ /* 0x00032200080011ff */
[----:B--2---:R-:W-:Y:S01]  /*6820*/  @P6 SEL R63, RZ, 0x1, !P1 ;  /* 0x00000001ff3f6807 */ /* 0x004fe20004800000 */
[----:B-1----:R-:W-:Y:S06]  /*6830*/  @!P6 BRA `(.L_x_109) ;  /* 0x000000000058e947 */ /* 0x002fec0003800000 */
[C---:B------:R-:W-:Y:S01]  /*6840*/  VIADD R2, R62.reuse, 0x200 ;  /* 0x000002003e027836 */ /* 0x040fe20000000000 */
[----:B------:R-:W-:Y:S01]  /*6850*/  LOP3.LUT P6, RZ, R45, 0x40, RZ, 0xc0, !PT ;  /* 0x000000402dff7812 */ /* 0x000fe200078cc0ff */
[----:B------:R-:W-:Y:S01]  /*6860*/  BSSY B0, `(.L_x_110) ;  /* 0x000000e000007945 */ /* 0x000fe20003800000 */
[----:B------:R-:W-:Y:S01]  /*6870*/  ISETP.NE.AND P2, PT, R63, RZ, PT ;  /* 0x000000ff3f00720c */ /* 0x000fe20003f45270 */
[----:B------:R-:W-:Y:S01]  /*6880*/  @P5 VIADD R4, R62, 0x210 ;  /* 0x000002103e045836 */ /* 0x000fe20000000000 */
[----:B------:R-:W-:Y:S01]  /*6890*/  PLOP3.LUT P1, PT, PT, PT, PT, 0x8, 0x80 ;  /* 0x000000000080781c */ /* 0x000fe20003f2e170 */
[----:B------:R-:W-:Y:S01]  /*68a0*/  IMAD.MOV.U32 R39, RZ, RZ, RZ ;  /* 0x000000ffff277224 */ /* 0x000fe200078e00ff */
[----:B------:R-:W-:Y:S02]  /*68b0*/  @P5 PLOP3.LUT P1, PT, P6, PT, PT, 0x80, 0x8 ;  /* 0x000000000008581c */ /* 0x000fe4000372f070 */
[----:B------:R-:W-:Y:S02]  /*68c0*/  CS2R R36, SRZ ;  /* 0x0000000000247805 */ /* 0x000fe4000001ff00 */
[----:B------:R-:W-:Y:S02]  /*68d0*/  CS2R R30, SRZ ;  /* 0x00000000001e7805 */ /* 0x000fe4000001ff00 */
[----:B------:R-:W-:Y:S07]  /*68e0*/  CS2R R28, SRZ ;  /* 0x00000000001c7805 */ /* 0x000fee000001ff00 */
[----:B------:R-:W-:Y:S01]  /*68f0*/  @P1 VIADD R4, R2, 0xfffffff0 ;  /* 0xfffffff002041836 */ /* 0x000fe20000000000 */
[----:B------:R-:W-:Y:S06]  /*6900*/  @P2 BRA `(.L_x_111) ;  /* 0x00000000000c2947 */ /* 0x000fec0003800000 */
[----:B------:R-:W-:Y:S04]  /*6910*/  SHF.L.U32 R3, R59, 0x1f, RZ ;  /* 0x0000001f3b037819 */ /* 0x000fe800000006ff */
[----:B------:R-:W1:Y:S02]  /*6920*/  SYNCS.PHASECHK.TRANS64.TRYWAIT P1, [UR43+0x40], R3 ;  /* 0x00004003ff0075a7 */ /* 0x000e64000802112b */
[----:B-1----:R-:W-:Y:S05]  /*6930*/  @!P1 BRA `(.L_x_112) ;  /* 0x00000030004c9947 */ /* 0x002fea0003800000 */
.L_x_111:
[----:B------:R-:W-:Y:S05]  /*6940*/  BSYNC B0 ;  /* 0x0000000000007941 */ /* 0x000fea0003800000 */
.L_x_110:
[----:B------:R-:W-:Y:S01]  /*6950*/  ISETP.NE.AND P1, PT, R64, RZ, PT ;  /* 0x000000ff4000720c */ /* 0x000fe20003f25270 */
[----:B------:R-:W-:Y:S11]  /*6960*/  HFMA2 R26, -RZ, RZ, 0, 5.9604644775390625e-08 ;  /* 0x00000001ff1a7431 */ /* 0x000ff600000001ff */
[----:B------:R-:W-:Y:S01]  /*6970*/  @!UPT UIADD3 URZ, UPT, UPT, URZ, URZ, URZ ;  /* 0x000000fffffff290 */ /* 0x000fe2000fffe0ff */
[----:B------:R2:W1:Y:S04]  /*6980*/  @P1 LDS.128 R36, [R4] ;  /* 0x0000000004241984 */ /* 0x0004680000000c00 */
[----:B------:R2:W1:Y:S02]  /*6990*/  @P1 LDS.128 R28, [R56+UR43+0x200] ;  /* 0x0002002b381c1984 */ /* 0x0004640008000c00 */
.L_x_109:
[----:B------:R-:W-:Y:S05]  /*69a0*/  BSYNC B1 ;  /* 0x0000000000017941 */ /* 0x000fea0003800000 */
.L_x_108:
[----:B-1----:R-:W-:Y:S04]  /*69b0*/  SHF.R.U32.HI R2, RZ, 0x15, R25 ;  /* 0x00000015ff027819 */ /* 0x002fe80000011619 */
[----:B------:R-:W-:Y:S01]  /*69c0*/  LOP3.LUT P1, RZ, R2, 0x3, R47, 0x48, !PT ;  /* 0x0000000302ff7812 */ /* 0x000fe2000782482f */
[----:B------:R-:W-:Y:S01]  /*69d0*/  @!UPT UIADD3 URZ, UPT, UPT, URZ, URZ, URZ ;  /* 0x000000fffffff290 */ /* 0x000fe2000fffe0ff */
[----:B----4-:R-:W-:Y:S11]  /*69e0*/  @P0 BRA `(.L_x_113) ;  /* 0x0000000000080947 */ /* 0x010ff60003800000 */
[----:B------:R-:W1:Y:S02]  /*69f0*/  SYNCS.PHASECHK.TRANS64.TRYWAIT P0, [R53+URZ+0xb0], R0 ;  /* 0x0000b000350075a7 */ /* 0x000e6400080011ff */
[----:B-1----:R-:W-:Y:S05]  /*6a00*/  @!P0 BRA `(.L_x_114) ;  /* 0x0000003000308947 */ /* 0x002fea0003800000 */
.L_x_113:
[----:B------:R-:W-:Y:S05]  /*6a10*/  @!P1 BRA `(.L_x_115) ;  /* 0x0000000000409947 */ /* 0x000fea0003800000 */
[----:B------:R-:W4:Y:S01]  /*6a20*/  LDCU.64 UR8, c[0x4][0x70] ;  /* 0x01000e00ff0877ac */ /* 0x000f220008000a00 */
[----:B------:R-:W-:Y:S01]  /*6a30*/  MOV R3, 0x0 ;  /* 0x0000000000037802 */ /* 0x000fe20000000f00 */
[----:B------:R-:W-:Y:S02]  /*6a40*/  HFMA2 R12, -RZ, RZ, 0, 5.9604644775390625e-08 ;  /* 0x00000001ff0c7431 */ /* 0x000fe400000001ff */
[----:B------:R-:W-:Y:S02]  /*6a50*/  IMAD.MOV.U32 R8, RZ, RZ, 0x192 ;  /* 0x00000192ff087424 */ /* 0x000fe400078e00ff */
[----:B------:R-:W-:Y:S01]  /*6a60*/  IMAD.MOV.U32 R13, RZ, RZ, RZ ;  /* 0x000000ffff0d7224 */ /* 0x000fe200078e00ff */
[----:B------:R-:W5:Y:S01]  /*6a70*/  LDCU.64 UR6, c[0x4][0x78] ;  /* 0x01000f00ff0677ac */ /* 0x000f620008000a00 */
[----:B------:R-:W1:Y:S01]  /*6a80*/  LDC.64 R2, c[0x4][R3] ;  /* 0x0100000003027b82 */ /* 0x000e620000000a00 */
[----:B------:R-:W3:Y:S01]  /*6a90*/  LDCU.64 UR4, c[0x4][0x10] ;  /* 0x01000200ff0477ac */ /* 0x000ee20008000a00 */
[----:B----4-:R-:W-:Y:S01]  /*6aa0*/  MOV R5, UR9 ;  /* 0x0000000900057c02 */ /* 0x010fe20008000f00 */
[----:B--2---:R-:W-:Y:S01]  /*6ab0*/  IMAD.U32 R4, RZ, RZ, UR8 ;  /* 0x00000008ff047e24 */ /* 0x004fe2000f8e00ff */
[----:B-----5:R-:W-:Y:S01]  /*6ac0*/  MOV R7, UR7 ;  /* 0x0000000700077c02 */ /* 0x020fe20008000f00 */
[----:B------:R-:W-:Y:S01]  /*6ad0*/  IMAD.U32 R6, RZ, RZ, UR6 ;  /* 0x00000006ff067e24 */ /* 0x000fe2000f8e00ff */
[----:B---3--:R-:W-:Y:S01]  /*6ae0*/  MOV R11, UR5 ;  /* 0x00000005000b7c02 */ /* 0x008fe20008000f00 */
[----:B------:R-:W-:Y:S02]  /*6af0*/  IMAD.U32 R10, RZ, RZ, UR4 ;  /* 0x00000004ff0a7e24 */ /* 0x000fe4000f8e00ff */
[----:B------:R-:W-:Y:S07]  /*6b00*/  LEPC R20, `(.L_x_115) ;  /* 0x000000001014794e */ /* 0x000fee0000000000 */
[----:B-1----:R-:W-:Y:S05]  /*6b10*/  CALL.ABS.NOINC R2 ;  /* 0x0000000002007343 */ /* 0x002fea0003c00000 */
.L_x_115:
[----:B------:R-:W-:Y:S05]  /*6b20*/  WARPSYNC.ALL ;  /* 0x0000000000007948 */ /* 0x000fea0003800000 */
[----:B------:R-:W-:Y:S01]  /*6b30*/  R2UR UR4, R25 ;  /* 0x00000000190472ca */ /* 0x000fe200000e0000 */
[--C-:B------:R-:W-:Y:S01]  /*6b40*/  HADD2.F32 R3, -RZ, R28.reuse.H0_H0 ;  /* 0x2000001cff037230 */ /* 0x100fe20000004100 */
[----:B------:R-:W-:Y:S01]  /*6b50*/  MOV R65, 0x10 ;  /* 0x0000001000417802 */ /* 0x000fe20000000f00 */
[--C-:B------:R-:W-:Y:S01]  /*6b60*/  HADD2.F32 R20, -RZ, R29.reuse.H0_H0 ;  /* 0x2000001dff147230 */ /* 0x100fe20000004100 */
[----:B------:R-:W-:Y:S01]  /*6b70*/  LOP3.LUT P6, RZ, R45, 0x40, RZ, 0xc0, !PT ;  /* 0x000000402dff7812 */ /* 0x000fe200078cc0ff */
[----:B------:R-:W-:Y:S01]  /*6b80*/  HADD2.F32 R21, -RZ, R29.H1_H1 ;  /* 0x3000001dff157230 */ /* 0x000fe20000004100 */
[----:B------:R-:W-:Y:S01]  /*6b90*/  ISETP.NE.AND P0, PT, R60, RZ, PT ;  /* 0x000000ff3c00720c */ /* 0x000fe20003f05270 */
[----:B------:R-:W-:Y:S01]  /*6ba0*/  BSSY.RECONVERGENT B0, `(.L_x_116) ;  /* 0x0000052000007945 */ /* 0x000fe20003800200 */
[----:B------:R-:W-:Y:S04]  /*6bb0*/  SEL R65, R65, 0xfffffff0, !P6 ;  /* 0xfffffff041417807 */ /* 0x000fe80007000000 */
[----:B------:R-:W-:Y:S01]  /*6bc0*/  IADD3 R62, PT, PT, R62, R65, RZ ;  /* 0x000000413e3e7210 */ /* 0x000fe20007ffe0ff */
[----:B--2---:R-:W1:Y:S02]  /*6bd0*/  LDTM.x16 R4, tmem[UR4] ;  /* 0x00000004000479ee */ /* 0x004e640008240000 */
[C---:B-1-3--:R-:W-:Y:S01]  /*6be0*/  FMUL R0, R24.reuse, R4 ;  /* 0x0000000418007220 */ /* 0x04afe20000400000 */
[----:B------:R-:W-:Y:S02]  /*6bf0*/  HADD2.F32 R4, -RZ, R28.H1_H1 ;  /* 0x3000001cff047230 */ /* 0x000fe40000004100 */
[C---:B------:R-:W-:Y:S01]  /*6c00*/  FMUL R2, R24.reuse, R5 ;  /* 0x0000000518027220 */ /* 0x040fe20000400000 */
[C---:B------:R-:W-:Y:S01]  /*6c10*/  FMUL R7, R24.reuse, R7 ;  /* 0x0000000718077220 */ /* 0x040fe20000400000 */
[C---:B------:R-:W-:Y:S01]  /*6c20*/  FFMA R0, R27.reuse, R3, R0 ;  /* 0x000000031b007223 */ /* 0x040fe20000000000 */
[C---:B------:R-:W-:Y:S01]  /*6c30*/  FMUL R3, R24.reuse, R6 ;  /* 0x0000000618037220 */ /* 0x040fe20000400000 */
[C---:B------:R-:W-:Y:S01]  /*6c40*/  FFMA R2, R27.reuse, R4, R2 ;  /* 0x000000041b027223 */ /* 0x040fe20000000002 */
[C---:B------:R-:W-:Y:S01]  /*6c50*/  FMUL R4, R24.reuse, R8 ;  /* 0x0000000818047220 */ /* 0x040fe20000400000 */
[C---:B------:R-:W-:Y:S01]  /*6c60*/  FMUL R8, R24.reuse, R12 ;  /* 0x0000000c18087220 */ /* 0x040fe20000400000 */
[----:B------:R-:W-:Y:S01]  /*6c70*/  FMUL R12, R24, R16 ;  /* 0x00000010180c7220 */ /* 0x000fe20000400000 */
[--C-:B------:R-:W-:Y:S01]  /*6c80*/  HADD2.F32 R16, -RZ, R30.reuse.H0_H0 ;  /* 0x2000001eff107230 */ /* 0x100fe20000004100 */
[----:B------:R-:W-:Y:S01]  /*6c90*/  F2FP.F16.F32.PACK_AB R32, R2, R0 ;  /* 0x000000000220723e */ /* 0x000fe200000000ff */
[----:B------:R-:W-:Y:S02]  /*6ca0*/  HADD2.F32 R0, -RZ, R30.H1_H1 ;  /* 0x3000001eff007230 */ /* 0x000fe40000004100 */
[C---:B------:R-:W-:Y:S01]  /*6cb0*/  FMUL R5, R24.reuse, R9 ;  /* 0x0000000918057220 */ /* 0x040fe20000400000 */
[C---:B------:R-:W-:Y:S01]  /*6cc0*/  FFMA R3, R27.reuse, R20, R3 ;  /* 0x000000141b037223 */ /* 0x040fe20000000003 */
[C---:B------:R-:W-:Y:S01]  /*6cd0*/  FFMA R7, R27.reuse, R21, R7 ;  /* 0x000000151b077223 */ /* 0x040fe20000000007 */
[--C-:B------:R-:W-:Y:S02]  /*6ce0*/  HADD2.F32 R2, -RZ, R31.reuse.H0_H0 ;  /* 0x2000001fff027230 */ /* 0x100fe40000004100 */
[C---:B------:R-:W-:Y:S01]  /*6cf0*/  FFMA R4, R27.reuse, R16, R4 ;  /* 0x000000101b047223 */ /* 0x040fe20000000004 */
[C---:B------:R-:W-:Y:S01]  /*6d00*/  FMUL R6, R24.reuse, R10 ;  /* 0x0000000a18067220 */ /* 0x040fe20000400000 */
[C---:B------:R-:W-:Y:S01]  /*6d10*/  FFMA R5, R27.reuse, R0, R5 ;  /* 0x000000001b057223 */ /* 0x040fe20000000005 */
[----:B------:R-:W-:Y:S02]  /*6d20*/  HADD2.F32 R16, -RZ, R31.H1_H1 ;  /* 0x3000001fff107230 */ /* 0x000fe40000004100 */
[C---:B------:R-:W-:Y:S01]  /*6d30*/  FMUL R11, R24.reuse, R11 ;  /* 0x0000000b180b7220 */ /* 0x040fe20000400000 */
[--C-:B------:R-:W-:Y:S02]  /*6d40*/  HADD2.F32 R0, -RZ, R36.reuse.H0_H0 ;  /* 0x20000024ff007230 */ /* 0x100fe40000004100 */
[----:B------:R-:W-:Y:S01]  /*6d50*/  FFMA R6, R27, R2, R6 ;  /* 0x000000021b067223 */ /* 0x000fe20000000006 */
[----:B------:R-:W-:Y:S01]  /*6d60*/  F2FP.F16.F32.PACK_AB R33, R7, R3 ;  /* 0x000000030721723e */ /* 0x000fe200000000ff */
[----:B------:R-:W-:Y:S02]  /*6d70*/  HADD2.F32 R2, -RZ, R36.H1_H1 ;  /* 0x30000024ff027230 */ /* 0x000fe40000004100 */
[C---:B------:R-:W-:Y:S01]  /*6d80*/  FFMA R11, R27.reuse, R16, R11 ;  /* 0x000000101b0b7223 */ /* 0x040fe2000000000b */
[C---:B------:R-:W-:Y:S01]  /*6d90*/  FMUL R9, R24.reuse, R13 ;  /* 0x0000000d18097220 */ /* 0x040fe20000400000 */
[--C-:B------:R-:W-:Y:S02]  /*6da0*/  HADD2.F32 R3, -RZ, R37.reuse.H0_H0 ;  /* 0x20000025ff037230 */ /* 0x100fe40000004100 */
[C---:B------:R-:W-:Y:S01]  /*6db0*/  FFMA R8, R27.reuse, R0, R8 ;  /* 0x000000001b087223 */ /* 0x040fe20000000008 */
[C---:B------:R-:W-:Y:S01]  /*6dc0*/  FMUL R10, R24.reuse, R14 ;  /* 0x0000000e180a7220 */ /* 0x040fe20000400000 */
[----:B------:R-:W-:Y:S02]  /*6dd0*/  HADD2.F32 R0, -RZ, R37.H1_H1 ;  /* 0x30000025ff007230 */ /* 0x000fe40000004100 */
[C---:B------:R-:W-:Y:S01]  /*6de0*/  FMUL R15, R24.reuse, R15 ;  /* 0x0000000f180f7220 */ /* 0x040fe20000400000 */
[C---:B------:R-:W-:Y:S01]  /*6df0*/  FFMA R9, R27.reuse, R2, R9 ;  /* 0x000000021b097223 */ /* 0x040fe20000000009 */
[----:B------:R-:W-:Y:S01]  /*6e00*/  FFMA R10, R27, R3, R10 ;  /* 0x000000031b0a7223 */ /* 0x000fe2000000000a */
[--C-:B------:R-:W-:Y:S01]  /*6e10*/  HADD2.F32 R2, -RZ, R38.reuse.H0_H0 ;  /* 0x20000026ff027230 */ /* 0x100fe20000004100 */
[----:B------:R-:W-:Y:S01]  /*6e20*/  F2FP.F16.F32.PACK_AB R34, R5, R4 ;  /* 0x000000040522723e */ /* 0x000fe200000000ff */
[----:B------:R-:W-:Y:S02]  /*6e30*/  HADD2.F32 R3, -RZ, R38.H1_H1 ;  /* 0x30000026ff037230 */ /* 0x000fe40000004100 */
[----:B------:R-:W-:Y:S01]  /*6e40*/  FFMA R15, R27, R0, R15 ;  /* 0x000000001b0f7223 */ /* 0x000fe2000000000f */
[C---:B------:R-:W-:Y:S01]  /*6e50*/  FMUL R13, R24.reuse, R17 ;  /* 0x00000011180d7220 */ /* 0x040fe20000400000 */
[--C-:B------:R-:W-:Y:S02]  /*6e60*/  HADD2.F32 R4, -RZ, R39.reuse.H0_H0 ;  /* 0x20000027ff047230 */ /* 0x100fe40000004100 */
[C---:B------:R-:W-:Y:S01]  /*6e70*/  FMUL R14, R24.reuse, R18 ;  /* 0x00000012180e7220 */ /* 0x040fe20000400000 */
[----:B------:R-:W-:Y:S02]  /*6e80*/  HADD2.F32 R0, -RZ, R39.H1_H1 ;  /* 0x30000027ff007230 */ /* 0x000fe40000004100 */
[----:B------:R-:W-:Y:S01]  /*6e90*/  FMUL R19, R24, R19 ;  /* 0x0000001318137220 */ /* 0x000fe20000400000 */
[----:B------:R-:W-:Y:S01]  /*6ea0*/  F2FP.F16.F32.PACK_AB R35, R11, R6 ;  /* 0x000000060b23723e */ /* 0x000fe200000000ff */
[C---:B------:R-:W-:Y:S01]  /*6eb0*/  FFMA R12, R27.reuse, R2, R12 ;  /* 0x000000021b0c7223 */ /* 0x040fe2000000000c */
[C---:B------:R-:W-:Y:S01]  /*6ec0*/  FFMA R13, R27.reuse, R3, R13 ;  /* 0x000000031b0d7223 */ /* 0x040fe2000000000d */
[C---:B------:R-:W-:Y:S01]  /*6ed0*/  FFMA R14, R27.reuse, R4, R14 ;  /* 0x000000041b0e7223 */ /* 0x040fe2000000000e */
[----:B------:R-:W-:Y:S01]  /*6ee0*/  FFMA R19, R27, R0, R19 ;  /* 0x000000001b137223 */ /* 0x000fe20000000013 */
[----:B------:R1:W-:Y:S01]  /*6ef0*/  STS.128 [R56+UR43+0x200], R32 ;  /* 0x0002002038007988 */ /* 0x0003e20008000c2b */
[----:B------:R-:W-:Y:S02]  /*6f00*/  F2FP.F16.F32.PACK_AB R8, R9, R8 ;  /* 0x000000080908723e */ /* 0x000fe400000000ff */
[----:B------:R-:W-:Y:S02]  /*6f10*/  F2FP.F16.F32.PACK_AB R9, R15, R10 ;  /* 0x0000000a0f09723e */ /* 0x000fe400000000ff */
[----:B------:R-:W-:Y:S02]  /*6f20*/  F2FP.F16.F32.PACK_AB R10, R13, R12 ;  /* 0x0000000c0d0a723e */ /* 0x000fe400000000ff */
[----:B------:R-:W-:Y:S05]  /*6f30*/  F2FP.F16.F32.PACK_AB R11, R19, R14 ;  /* 0x0000000e130b723e */ /* 0x000fea00000000ff */
[----:B------:R1:W-:Y:S01]  /*6f40*/  STS.128 [R62+0x200], R8 ;  /* 0x000200083e007388 */ /* 0x0003e20000000c00 */
[----:B------:R-:W-:Y:S01]  /*6f50*/  @!PT LDS RZ, [RZ] ;  /* 0x00000000fffff984 */ /* 0x000fe20000000800 */
[----:B------:R-:W-:Y:S01]  /*6f60*/  @!PT LDS RZ, [RZ] ;  /* 0x00000000fffff984 */ /* 0x000fe20000000800 */
[----:B------:R-:W-:Y:S01]  /*6f70*/  @!PT LDS RZ, [RZ] ;  /* 0x00000000fffff984 */ /* 0x000fe20000000800 */
[----:B------:R-:W-:Y:S01]  /*6f80*/  @!PT LDS RZ, [RZ] ;  /* 0x00000000fffff984 */ /* 0x000fe20000000800 */
[----:B------:R2:W-:Y:S07]  /*6f90*/  MEMBAR.ALL.CTA ;  /* 0x0000000000007992 */ /* 0x0005ee0000008000 */
[----:B--2---:R-:W2:Y:S02]  /*6fa0*/  FENCE.VIEW.ASYNC.S ;  /* 0x00000000000073c6 */ /* 0x004ea40000000000 */
[----:B--2---:R-:W-:Y:S06]  /*6fb0*/  BAR.SYNC.DEFER_BLOCKING 0x1, 0x80 ;  /* 0x0042000000007b1d */ /* 0x004fec0000010000 */
[----:B------:R-:W-:Y:S05]  /*6fc0*/  @P0 BRA `(.L_x_117) ;  /* 0x00000000003c0947 */ /* 0x000fea0003800000 */
[----:B------:R-:W2:Y:S01]  /*6fd0*/  LDCU.64 UR6, c[0x0][0x348] ;  /* 0x00006900ff0677ac */ /* 0x000ea20008000a00 */
[----:B------:R-:W-:Y:S01]  /*6fe0*/  UIADD3 UR4, UPT, UPT, UR43, 0x200, URZ ;  /* 0x000002002b047890 */ /* 0x000fe2000fffe0ff */
[----:B------:R-:W-:Y:S01]  /*6ff0*/  UMOV UR51, UR36 ;  /* 0x0000002400337c82 */ /* 0x000fe20008000000 */
[----:B------:R-:W-:Y:S02]  /*7000*/  UIADD3 UR9, UPT, UPT, UR49, 0x40, URZ ;  /* 0x0000004031097890 */ /* 0x000fe4000fffe0ff */
[----:B------:R-:W-:Y:S02]  /*7010*/  UIADD3 UR8, UPT, UPT, UR43, 0xa00, URZ ;  /* 0x00000a002b087890 */ /* 0x000fe4000fffe0ff */
[----:B------:R-:W-:Y:S01]  /*7020*/  MOV R52, UR4 ;  /* 0x0000000400347c02 */ /* 0x000fe20008000f00 */
[----:B------:R-:W-:Y:S01]  /*7030*/  UMOV UR10, UR50 ;  /* 0x00000032000a7c82 */ /* 0x000fe20008000000 */
[----:B------:R-:W-:Y:S02]  /*7040*/  UMOV UR11, UR36 ;  /* 0x00000024000b7c82 */ /* 0x000fe40008000000 */
[----:B------:R-:W-:Y:S01]  /*7050*/  R2UR UR48, R52 ;  /* 0x00000000343072ca */ /* 0x000fe200000e0000 */
[----:B--2---:R-:W-:Y:S04]  /*7060*/  UIADD3 UR4, UP0, UPT, UR6, 0x680, URZ ;  /* 0x0000068006047890 */ /* 0x004fe8000ff1e0ff */
[----:B------:R-:W-:Y:S09]  /*7070*/  UIADD3.X UR5, UPT, UPT, URZ, UR7, URZ, UP0, !UPT ;  /* 0x00000007ff057290 */ /* 0x000ff200087fe4ff */
[----:B------:R2:W-:Y:S01]  /*7080*/  UTMASTG.3D [UR48], [UR4] ;  /* 0x00000030040073b5 */ /* 0x0005e20008010000 */
[----:B------:R2:W-:Y:S01]  /*7090*/  UTMASTG.3D [UR8], [UR4] ;  /* 0x00000008040073b5 */ /* 0x0005e20008010000 */
[----:B------:R0:W-:Y:S01]  /*70a0*/  UTMACMDFLUSH ;  /* 0x00000000000079b7 */ /* 0x0001e20000000000 */
[----:B--2---:R-:W-:Y:S04]  /*70b0*/  DEPBAR.LE SB0, 0x1 ;  /* 0x000080400000791a */ /* 0x004fe80000000000 */
.L_x_117:
[----:B------:R-:W-:Y:S05]  /*70c0*/  BSYNC.RECONVERGENT B0 ;  /* 0x0000000000007941 */ /* 0x000fea0003800200 */
.L_x_116:
[----:B------:R-:W-:Y:S01]  /*70d0*/  BAR.SYNC.DEFER_BLOCKING 0x1, 0x80 ;  /* 0x0042000000007b1d */ /* 0x000fe20000010000 */
[----:B------:R-:W-:Y:S01]  /*70e0*/  ISETP.NE.AND P1, PT, R61, RZ, PT ;  /* 0x000000ff3d00720c */ /* 0x000fe20003f25270 */
[----:B------:R-:W-:Y:S01]  /*70f0*/  UISETP.NE.AND UP0, UPT, UR52, URZ, UPT ;  /* 0x000000ff3400728c */ /* 0x000fe2000bf05270 */
[----:B------:R-:W-:Y:S11]  /*7100*/  LEA R2, R26, UR43, 0x3 ;  /* 0x0000002b1a027c11 */ /* 0x000ff6000f8e18ff */
[----:B------:R-:W-:Y:S01]  /*7110*/  @P1 SHF.L.U32 R3, R59, 0x1f, RZ ;  /* 0x0000001f3b031819 */ /* 0x000fe200000006ff */
[----:B------:R-:W-:Y:S06]  /*7120*/  BRA.U !UP0, `(.L_x_118) ;  /* 0x0000000108247547 */ /* 0x000fec000b800000 */
[----:B------:R-:W-:Y:S01]  /*7130*/  IMAD.U32 R4, RZ, RZ, UR46 ;  /* 0x0000002eff047e24 */ /* 0x000fe2000f8e00ff */
[----:B------:R-:W-:Y:S01]  /*7140*/  MOV R0, UR47 ;  /* 0x0000002f00007c02 */ /* 0x000fe20008000f00 */
[----:B------:R-:W-:Y:S03]  /*7150*/  UIADD3 UR4, UPT, UPT, UR46, 0x1, URZ ;  /* 0x000000012e047890 */ /* 0x000fe6000fffe0ff */
[----:B------:R-:W-:Y:S01]  /*7160*/  @P1 LEA R4, R4, UR43, 0x3 ;  /* 0x0000002b04041c11 */ /* 0x000fe2000f8e18ff */
[----:B------:R-:W-:Y:S04]  /*7170*/  UISETP.NE.AND UP0, UPT, UR4, 0x4, UPT ;  /* 0x000000040400788c */ /* 0x000fe8000bf05270 */
[----:B------:R-:W-:Y:S01]  /*7180*/  @P1 VIADD R4, R4, 0x60 ;  /* 0x0000006004041836 */ /* 0x000fe20000000000 */
[----:B------:R-:W-:Y:S04]  /*7190*/  USEL UR46, UR4, URZ, UP0 ;  /* 0x000000ff042e7287 */ /* 0x000fe80008000000 */
[----:B------:R-:W-:Y:S04]  /*71a0*/  @P1 PRMT R0, R0, 0x654, R4 ;  /* 0x0000065400001816 */ /* 0x000fe80000000004 */
[----:B------:R2:W-:Y:S04]  /*71b0*/  @P1 SYNCS.ARRIVE.TRANS64.RED.A1T0 RZ, [R0+URZ], RZ ;  /* 0x000000ff00ff19a7 */ /* 0x0005e800081004ff */
.L_x_118:
[----:B------:R-:W3:Y:S01]  /*71c0*/  @P1 SYNCS.PHASECHK.TRANS64.TRYWAIT P0, [R2+URZ+0x40], R3 ;  /* 0x00004003020015a7 */ /* 0x000ee200080011ff */
[----:B------:R-:W-:Y:S01]  /*71d0*/  BSSY B1, `(.L_x_119) ;  /* 0x0000012000017945 */ /* 0x000fe20003800000 */
[----:B---3--:R-:W-:Y:S03]  /*71e0*/  @P1 SEL R63, RZ, 0x1, !P0 ;  /* 0x00000001ff3f1807 */ /* 0x008fe60004000000 */
[----:B------:R-:W-:Y:S05]  /*71f0*/  @!P1 BRA `(.L_x_120) ;  /* 0x00000000003c9947 */ /* 0x000fea0003800000 */
[----:B------:R-:W-:Y:S01]  /*7200*/  ISETP.NE.AND P1, PT, R64, RZ, PT ;  /* 0x000000ff4000720c */ /* 0x000fe20003f25270 */
[----:B------:R-:W-:Y:S01]  /*7210*/  BSSY B0, `(.L_x_121) ;  /* 0x0000009000007945 */ /* 0x000fe20003800000 */
[----:B------:R-:W-:Y:S11]  /*7220*/  ISETP.NE.AND P0, PT, R63, RZ, PT ;  /* 0x000000ff3f00720c */ /* 0x000ff60003f05270 */
[----:B------:R-:W-:Y:S05]  /*7230*/  @P1 IMAD R4, R26, 0x1000, R56 ;  /* 0x000010001a041824 */ /* 0x000fea00078e0238 */
[----:B------:R-:W-:Y:S05]  /*7240*/  @P1 IADD3 R3, PT, PT, R4, UR43, RZ ;  /* 0x0000002b04031c10 */ /* 0x000fea000fffe0ff */
[----:B------:R-:W-:Y:S01]  /*7250*/  @P1 IMAD.IADD R3, R65, 0x1, R3 ;  /* 0x0000000141031824 */ /* 0x000fe200078e0203 */
[----:B------:R-:W-:Y:S06]  /*7260*/  @P0 BRA `(.L_x_122) ;  /* 0x00000000000c0947 */ /* 0x000fec0003800000 */
[----:B--2---:R-:W-:Y:S04]  /*7270*/  SHF.L.U32 R0, R59, 0x1f, RZ ;  /* 0x0000001f3b007819 */ /* 0x004fe800000006ff */
[----:B------:R-:W2:Y:S02]  /*7280*/  SYNCS.PHASECHK.TRANS64.TRYWAIT P0, [R2+URZ+0x40], R0 ;  /* 0x00004000020075a7 */ /* 0x000ea400080011ff */
[----:B--2---:R-:W-:Y:S05]  /*7290*/  @!P0 BRA `(.L_x_123) ;  /* 0x0000002800208947 */ /* 0x004fea0003800000 */
.L_x_122:
[----:B------:R-:W-:Y:S05]  /*72a0*/  BSYNC B0 ;  /* 0x0000000000007941 */ /* 0x000fea0003800000 */
.L_x_121:
[----:B------:R-:W-:Y:S02]  /*72b0*/  ISETP.NE.AND P0, PT, R64, RZ, PT ;  /* 0x000000ff4000720c */ /* 0x000fe40003f05270 */
[----:B------:R-:W-:Y:S11]  /*72c0*/  IADD3 R26, PT, PT, R26, 0x1, RZ ;  /* 0x000000011a1a7810 */ /* 0x000ff60007ffe0ff */
[----:B------:R3:W4:Y:S04]  /*72d0*/  @P0 LDS.128 R28, [R4+UR43+0x200] ;  /* 0x0002002b041c0984 */ /* 0x0007280008000c00 */
[----:B------:R3:W1:Y:S02]  /*72e0*/  @P0 LDS.128 R36, [R3+0x200] ;  /* 0x0002000003240984 */ /* 0x0006640000000c00 */
.L_x_120:
[----:B------:R-:W-:Y:S05]  /*72f0*/  BSYNC B1 ;  /* 0x0000000000017941 */ /* 0x000fea0003800000 */
.L_x_119:
[----:B--2---:R-:W-:Y:S05]  /*7300*/  VIADD R0, R25, 0x10 ;  /* 0x0000001019007836 */ /* 0x004fea0000000000 */
[----:B------:R-:W-:Y:S04]  /*7310*/  SHF.R.U32.HI R0, RZ, 0x15, R0 ;  /* 0x00000015ff007819 */ /* 0x000fe80000011600 */
[----:B------:R-:W-:Y:S11]  /*7320*/  LOP3.LUT P0, RZ, R0, 0x3, R47, 0x48, !PT ;  /* 0x0000000300ff7812 */ /* 0x000ff6000780482f */
[----:B------:R-:W-:Y:S02]  /*7330*/  @!UPT UIADD3 URZ, UPT, UPT, URZ, URZ, URZ ;  /* 0x000000fffffff290 */ /* 0x000fe4000fffe0ff */
[----:B------:R-:W-:Y:S05]  /*7340*/  @!P0 BRA `(.L_x_124) ;  /* 0x0000000000408947 */ /* 0x000fea0003800000 */
[----:B------:R-:W2:Y:S01]  /*7350*/  LDCU.64 UR8, c[0x4][0x70] ;  /* 0x01000e00ff0877ac */ /* 0x000ea20008000a00 */
[----:B---3--:R-:W-:Y:S01]  /*7360*/  MOV R3, 0x0 ;  /* 0x0000000000037802 */ /* 0x008fe20000000f00 */
[----:B------:R-:W-:Y:S02]  /*7370*/  HFMA2 R12, -RZ, RZ, 0, 5.9604644775390625e-08 ;  /* 0x00000001ff0c7431 */ /* 0x000fe400000001ff */
[----:B-1----:R-:W-:Y:S02]  /*7380*/  IMAD.MOV.U32 R8, RZ, RZ, 0x192 ;  /* 0x00000192ff087424 */ /* 0x002fe400078e00ff */
[----:B------:R-:W-:Y:S01]  /*7390*/  IMAD.MOV.U32 R13, RZ, RZ, RZ ;  /* 0x000000ffff0d7224 */ /* 0x000fe200078e00ff */
[----:B------:R-:W1:Y:S01]  /*73a0*/  LDCU.64 UR6, c[0x4][0x78] ;  /* 0x01000f00ff0677ac */ /* 0x000e620008000a00 */
[----:B------:R-:W3:Y:S01]  /*73b0*/  LDC.64 R2, c[0x4][R3] ;  /* 0x0100000003027b82 */ /* 0x000ee20000000a00 */
[----:B------:R-:W5:Y:S01]  /*73c0*/  LDCU.64 UR4, c[0x4][0x10] ;  /* 0x01000200ff0477ac */ /* 0x000f620008000a00 */
[----:B--2---:R-:W-:Y:S01]  /*73d0*/  MOV R5, UR9 ;  /* 0x0000000900057c02 */ /* 0x004fe20008000f00 */
[----:B------:R-:W-:Y:S01]  /*73e0*/  IMAD.U32 R4, RZ, RZ, UR8 ;  /* 0x00000008ff047e24 */ /* 0x000fe2000f8e00ff */
[----:B-1----:R-:W-:Y:S01]  /*73f0*/  MOV R7, UR7 ;  /* 0x0000000700077c02 */ /* 0x002fe20008000f00 */
[----:B------:R-:W-:Y:S01]  /*7400*/  IMAD.U32 R6, RZ, RZ, UR6 ;  /* 0x00000006ff067e24 */ /* 0x000fe2000f8e00ff */
[----:B-----5:R-:W-:Y:S01]  /*7410*/  MOV R11, UR5 ;  /* 0x00000005000b7c02 */ /* 0x020fe20008000f00 */
[----:B------:R-:W-:Y:S02]  /*7420*/  IMAD.U32 R10, RZ, RZ, UR4 ;  /* 0x00000004ff0a7e24 */ /* 0x000fe4000f8e00ff */
[----:B------:R-:W-:Y:S07]  /*7430*/  LEPC R20, `(.L_x_124) ;  /* 0x000000001014794e */ /* 0x000fee0000000000 */
[----:B---34-:R-:W-:Y:S05]  /*7440*/  CALL.ABS.NOINC R2 ;  /* 0x0000000002007343 */ /* 0x018fea0003c00000 */
.L_x_124:
[----:B------:R-:W-:Y:S01]  /*7450*/  ISETP.NE.AND P6, PT, R61, RZ, PT ;  /* 0x000000ff3d00720c */ /* 0x000fe20003fc5270 */
[----:B------:R-:W-:Y:S05]  /*7460*/  WARPSYNC.ALL ;  /* 0x0000000000007948 */ /* 0x000fea0003800000 */
[----:B------:R-:W-:Y:S01]  /*7470*/  R2UR UR4, R25 ;  /* 0x00000000190472ca */ /* 0x000fe200000e0000 */
[----:B---34-:R-:W-:Y:S01]  /*7480*/  HADD2.F32 R3, -RZ, R28.H0_H0 ;  /* 0x2000001cff037230 */ /* 0x018fe20000004100 */
[----:B------:R-:W-:Y:S01]  /*7490*/  ISETP.NE.AND P0, PT, R60, RZ, PT ;  /* 0x000000ff3c00720c */ /* 0x000fe20003f05270 */
[----:B------:R-:W-:Y:S01]  /*74a0*/  HADD2.F32 R20, -RZ, R30.H0_H0 ;  /* 0x2000001eff147230 */ /* 0x000fe20000004100 */
[----:B------:R-:W-:Y:S09]  /*74b0*/  BSSY.RECONVERGENT B0, `(.L_x_125) ;  /* 0x0000058000007945 */ /* 0x000ff20003800200 */
[----:B-1----:R-:W1:Y:S02]  /*74c0*/  LDTM.x16 R4, tmem[UR4+0x10] ;  /* 0x00001004000479ee */ /* 0x002e640008240000 */
[C---:B-1----:R-:W-:Y:S01]  /*74d0*/  FMUL R0, R24.reuse, R4 ;  /* 0x0000000418007220 */ /* 0x042fe20000400000 */
[----:B------:R-:W-:Y:S02]  /*74e0*/  HADD2.F32 R4, -RZ, R28.H1_H1 ;  /* 0x3000001cff047230 */ /* 0x000fe40000004100 */
[C---:B------:R-:W-:Y:S01]  /*74f0*/  FMUL R2, R24.reuse, R5 ;  /* 0x0000000518027220 */ /* 0x040fe20000400000 */
[--C-:B------:R-:W-:Y:S02]  /*7500*/  HADD2.F32 R5, -RZ, R29.reuse.H0_H0 ;  /* 0x2000001dff057230 */ /* 0x100fe40000004100 */
[C---:B------:R-:W-:Y:S01]  /*7510*/  FFMA R0, R27.reuse, R3, R0 ;  /* 0x000000031b007223 */ /* 0x040fe20000000000 */
[C---:B------:R-:W-:Y:S01]  /*7520*/  FMUL R3, R24.reuse, R6 ;  /* 0x0000000618037220 */ /* 0x040fe20000400000 */
[----:B------:R-:W-:Y:S02]  /*7530*/  HADD2.F32 R6, -RZ, R29.H1_H1 ;  /* 0x3000001dff067230 */ /* 0x000fe40000004100 */
[C---:B------:R-:W-:Y:S01]  /*7540*/  FFMA R2, R27.reuse, R4, R2 ;  /* 0x000000041b027223 */ /* 0x040fe20000000002 */
[C---:B------:R-:W-:Y:S01]  /*7550*/  FMUL R7, R24.reuse, R7 ;  /* 0x0000000718077220 */ /* 0x040fe20000400000 */
[C---:B------:R-:W-:Y:S01]  /*7560*/  FFMA R3, R27.reuse, R5, R3 ;  /* 0x000000051b037223 */ /* 0x040fe20000000003 */
[C---:B------:R-:W-:Y:S01]  /*7570*/  FMUL R4, R24.reuse, R8 ;  /* 0x0000000818047220 */ /* 0x040fe20000400000 */
[----:B------:R-:W-:Y:S01]  /*7580*/  FMUL R5, R24, R9 ;  /* 0x0000000918057220 */ /* 0x000fe20000400000 */
[----:B------:R-:W-:Y:S01]  /*7590*/  F2FP.F16.F32.PACK_AB R32, R2, R0 ;  /* 0x000000000220723e */ /* 0x000fe200000000ff */
[C---:B------:R-:W-:Y:S01]  /*75a0*/  FFMA R7, R27.reuse, R6, R7 ;  /* 0x000000061b077223 */ /* 0x040fe20000000007 */
[----:B------:R-:W-:Y:S02]  /*75b0*/  HADD2.F32 R0, -RZ, R30.H1_H1 ;  /* 0x3000001eff007230 */ /* 0x000fe40000004100 */
[----:B------:R-:W-:Y:S01]  /*75c0*/  FFMA R4, R27, R20, R4 ;  /* 0x000000141b047223 */ /* 0x000fe20000000004 */
[--C-:B------:R-:W-:Y:S02]  /*75d0*/  HADD2.F32 R2, -RZ, R31.reuse.H0_H0 ;  /* 0x2000001fff027230 */ /* 0x100fe40000004100 */
[C---:B------:R-:W-:Y:S01]  /*75e0*/  FMUL R6, R24.reuse, R10 ;  /* 0x0000000a18067220 */ /* 0x040fe20000400000 */
[----:B------:R-:W-:Y:S01]  /*75f0*/  F2FP.F16.F32.PACK_AB R33, R7, R3 ;  /* 0x000000030721723e */ /* 0x000fe200000000ff */
[----:B------:R-:W-:Y:S02]  /*7600*/  HADD2.F32 R3, -RZ, R31.H1_H1 ;  /* 0x3000001fff037230 */ /* 0x000fe40000004100 */
[C---:B------:R-:W-:Y:S01]  /*7610*/  FFMA R5, R27.reuse, R0, R5 ;  /* 0x000000001b057223 */ /* 0x040fe20000000005 */
[C---:B------:R-:W-:Y:S01]  /*7620*/  FMUL R11, R24.reuse, R11 ;  /* 0x0000000b180b7220 */ /* 0x040fe20000400000 */
[--C-:B------:R-:W-:Y:S02]  /*7630*/  HADD2.F32 R7, -RZ, R36.reuse.H0_H0 ;  /* 0x20000024ff077230 */ /* 0x100fe40000004100 */
[C---:B------:R-:W-:Y:S01]  /*7640*/  FMUL R8, R24.reuse, R12 ;  /* 0x0000000c18087220 */ /* 0x040fe20000400000 */
[----:B------:R-:W-:Y:S02]  /*7650*/  HADD2.F32 R0, -RZ, R36.H1_H1 ;  /* 0x30000024ff007230 */ /* 0x000fe40000004100 */
[C---:B------:R-:W-:Y:S01]  /*7660*/  FMUL R9, R24.reuse, R13 ;  /* 0x0000000d18097220 */ /* 0x040fe20000400000 */
[C---:B------:R-:W-:Y:S01]  /*7670*/  FFMA R6, R27.reuse, R2, R6 ;  /* 0x000000021b067223 */ /* 0x040fe20000000006 */
[C---:B------:R-:W-:Y:S01]  /*7680*/  FFMA R11, R27.reuse, R3, R11 ;  /* 0x000000031b0b7223 */ /* 0x040fe2000000000b */
[C---:B------:R-:W-:Y:S01]  /*7690*/  FFMA R8, R27.reuse, R7, R8 ;  /* 0x000000071b087223 */ /* 0x040fe20000000008 */
[C---:B------:R-:W-:Y:S01]  /*76a0*/  FFMA R9, R27.reuse, R0, R9 ;  /* 0x000000001b097223 */ /* 0x040fe20000000009 */
[--C-:B------:R-:W-:Y:S02]  /*76b0*/  HADD2.F32 R2, -RZ, R37.reuse.H0_H0 ;  /* 0x20000025ff027230 */ /* 0x100fe40000004100 */
[C---:B------:R-:W-:Y:S01]  /*76c0*/  FMUL R10, R24.reuse, R14 ;  /* 0x0000000e180a7220 */ /* 0x040fe20000400000 */
[----:B------:R-:W-:Y:S02]  /*76d0*/  HADD2.F32 R0, -RZ, R37.H1_H1 ;  /* 0x30000025ff007230 */ /* 0x000fe40000004100 */
[C---:B------:R-:W-:Y:S01]  /*76e0*/  FMUL R15, R24.reuse, R15 ;  /* 0x0000000f180f7220 */ /* 0x040fe20000400000 */
[C---:B------:R-:W-:Y:S01]  /*76f0*/  FMUL R12, R24.reuse, R16 ;  /* 0x00000010180c7220 */ /* 0x040fe20000400000 */
[C---:B------:R-:W-:Y:S01]  /*7700*/  FFMA R10, R27.reuse, R2, R10 ;  /* 0x000000021b0a7223 */ /* 0x040fe2000000000a */
[--C-:B------:R-:W-:Y:S02]  /*7710*/  HADD2.F32 R2, -RZ, R38.reuse.H0_H0 ;  /* 0x20000026ff027230 */ /* 0x100fe40000004100 */
[----:B------:R-:W-:Y:S01]  /*7720*/  FFMA R15, R27, R0, R15 ;  /* 0x000000001b0f7223 */ /* 0x000fe2000000000f */
[----:B------:R-:W-:Y:S01]  /*7730*/  HADD2.F32 R0, -RZ, R38.H1_H1 ;  /* 0x30000026ff007230 */ /* 0x000fe20000004100 */
[----:B------:R-:W-:Y:S01]  /*7740*/  F2FP.F16.F32.PACK_AB R34, R5, R4 ;  /* 0x000000040522723e */ /* 0x000fe200000000ff */
        /* <DEDUP_REMOVED lines=14> */
[----:B------:R-:W-:Y:S02]  /*7830*/  F2FP.F16.F32.PACK_AB R11, R19, R14 ;  /* 0x0000000e130b723e */ /* 0x000fe400000000ff */
[----:B------:R-:W-:Y:S02]  /*7840*/  MOV R2, UR46 ;  /* 0x0000002e00027c02 */ /* 0x000fe40008000f00 */
[----:B------:R-:W-:Y:S01]  /*7850*/  MOV R0, UR47 ;  /* 0x0000002f00007c02 */ /* 0x000fe20008000f00 */
[----:B------:R1:W-:Y:S01]  /*7860*/  STS.128 [R62+0x1200], R8 ;  /* 0x001200083e007388 */ /* 0x0003e20000000c00 */
[----:B------:R-:W-:Y:S02]  /*7870*/  @P6 LEA R2, R2, UR43, 0x3 ;  /* 0x0000002b02026c11 */ /* 0x000fe4000f8e18ff */
[----:B------:R-:W-:Y:S02]  /*7880*/  @P6 SHF.L.U32 R3, R59, 0x1f, RZ ;  /* 0x0000001f3b036819 */ /* 0x000fe400000006ff */
[----:B------:R-:W-:Y:S01]  /*7890*/  @P6 IADD3 R2, PT, PT, R2, 0x60, RZ ;  /* 0x0000006002026810 */ /* 0x000fe20007ffe0ff */
[----:B------:R-:W-:Y:S01]  /*78a0*/  @!PT LDS RZ, [RZ] ;  /* 0x00000000fffff984 */ /* 0x000fe20000000800 */
[----:B------:R-:W-:Y:S01]  /*78b0*/  @!PT LDS RZ, [RZ] ;  /* 0x00000000fffff984 */ /* 0x000fe20000000800 */
[----:B------:R-:W-:Y:S01]  /*78c0*/  @!PT LDS RZ, [RZ] ;  /* 0x00000000fffff984 */ /* 0x000fe20000000800 */
[----:B------:R-:W-:Y:S01]  /*78d0*/  @!PT LDS RZ, [RZ] ;  /* 0x00000000fffff984 */ /* 0x000fe20000000800 */
[----:B------:R2:W-:Y:S06]  /*78e0*/  MEMBAR.ALL.CTA ;  /* 0x0000000000007992 */ /* 0x0005ec0000008000 */
[----:B--2---:R-:W2:Y:S01]  /*78f0*/  FENCE.VIEW.ASYNC.S ;  /* 0x00000000000073c6 */ /* 0x004ea20000000000 */
[----:B------:R-:W-:Y:S02]  /*7900*/  @P6 PRMT R0, R0, 0x654, R2 ;  /* 0x0000065400006816 */ /* 0x000fe40000000002 */
[----:B------:R-:W-:Y:S01]  /*7910*/  LEA R2, R26, UR43, 0x3 ;  /* 0x0000002b1a027c11 */ /* 0x000fe2000f8e18ff */
[----:B--2---:R-:W-:Y:S06]  /*7920*/  BAR.SYNC.DEFER_BLOCKING 0x1, 0x80 ;  /* 0x0042000000007b1d */ /* 0x004fec0000010000 */
[----:B------:R-:W-:Y:S05]  /*7930*/  @P0 BRA `(.L_x_126) ;  /* 0x00000000003c0947 */ /* 0x000fea0003800000 */
[----:B------:R-:W2:Y:S01]  /*7940*/  LDCU.64 UR6, c[0x0][0x348] ;  /* 0x00006900ff0677ac */ /* 0x000ea20008000a00 */
[----:B------:R-:W-:Y:S02]  /*7950*/  UIADD3 UR13, UPT, UPT, UR49, 0x10, URZ ;  /* 0x00000010310d7890 */ /* 0x000fe4000fffe0ff */
[----:B------:R-:W-:Y:S01]  /*7960*/  UIADD3 UR12, UPT, UPT, UR43, 0x1200, URZ ;  /* 0x000012002b0c7890 */ /* 0x000fe2000fffe0ff */
[----:B------:R-:W-:Y:S01]  /*7970*/  UMOV UR14, UR50 ;  /* 0x00000032000e7c82 */ /* 0x000fe20008000000 */
[----:B------:R-:W-:Y:S01]  /*7980*/  UMOV UR15, UR36 ;  /* 0x00000024000f7c82 */ /* 0x000fe20008000000 */
[----:B------:R-:W-:Y:S02]  /*7990*/  UIADD3 UR9, UPT, UPT, UR49, 0x50, URZ ;  /* 0x0000005031097890 */ /* 0x000fe4000fffe0ff */
[----:B------:R-:W-:Y:S01]  /*79a0*/  UIADD3 UR8, UPT, UPT, UR43, 0x1a00, URZ ;  /* 0x00001a002b087890 */ /* 0x000fe2000fffe0ff */
[----:B------:R-:W-:Y:S01]  /*79b0*/  UMOV UR10, UR50 ;  /* 0x00000032000a7c82 */ /* 0x000fe20008000000 */
[----:B------:R-:W-:Y:S01]  /*79c0*/  UMOV UR11, UR36 ;  /* 0x00000024000b7c82 */ /* 0x000fe20008000000 */
[----:B--2---:R-:W-:Y:S04]  /*79d0*/  UIADD3 UR4, UP0, UPT, UR6, 0x680, URZ ;  /* 0x0000068006047890 */ /* 0x004fe8000ff1e0ff */
[----:B------:R-:W-:Y:S09]  /*79e0*/  UIADD3.X UR5, UPT, UPT, URZ, UR7, URZ, UP0, !UPT ;  /* 0x00000007ff057290 */ /* 0x000ff200087fe4ff */
[----:B------:R2:W-:Y:S01]  /*79f0*/  UTMASTG.3D [UR12], [UR4] ;  /* 0x0000000c040073b5 */ /* 0x0005e20008010000 */
[----:B------:R2:W-:Y:S01]  /*7a00*/  UTMASTG.3D [UR8], [UR4] ;  /* 0x00000008040073b5 */ /* 0x0005e20008010000 */
[----:B------:R0:W-:Y:S01]  /*7a10*/  UTMACMDFLUSH ;  /* 0x00000000000079b7 */ /* 0x0001e20000000000 */
[----:B--2---:R-:W-:Y:S04]  /*7a20*/  DEPBAR.LE SB0, 0x1 ;  /* 0x000080400000791a */ /* 0x004fe80000000000 */
.L_x_126:
[----:B------:R-:W-:Y:S05]  /*7a30*/  BSYNC.RECONVERGENT B0 ;  /* 0x0000000000007941 */ /* 0x000fea0003800200 */
.L_x_125:
[----:B------:R-:W-:Y:S01]  /*7a40*/  BAR.SYNC.DEFER_BLOCKING 0x1, 0x80 ;  /* 0x0042000000007b1d */ /* 0x000fe20000010000 */
[----:B------:R-:W-:Y:S04]  /*7a50*/  UIADD3 UR4, UPT, UPT, UR46, 0x1, URZ ;  /* 0x000000012e047890 */ /* 0x000fe8000fffe0ff */
[----:B------:R-:W-:Y:S04]  /*7a60*/  UISETP.NE.AND UP0, UPT, UR4, 0x4, UPT ;  /* 0x000000040400788c */ /* 0x000fe8000bf05270 */
[----:B------:R-:W-:Y:S01]  /*7a70*/  USEL UR44, UR4, URZ, UP0 ;  /* 0x000000ff042c7287 */ /* 0x000fe20008000000 */
[----:B------:R2:W-:Y:S01]  /*7a80*/  @P6 SYNCS.ARRIVE.TRANS64.RED.A1T0 RZ, [R0+URZ], RZ ;  /* 0x000000ff00ff69a7 */ /* 0x0005e200081004ff */
[----:B------:R-:W-:Y:S01]  /*7a90*/  BSSY B1, `(.L_x_127) ;  /* 0x0000013000017945 */ /* 0x000fe20003800000 */
[----:B------:R-:W3:Y:S02]  /*7aa0*/  @P6 SYNCS.PHASECHK.TRANS64.TRYWAIT P0, [R2+URZ+0x40], R3 ;  /* 0x00004003020065a7 */ /* 0x000ee400080011ff */
[----:B---3--:R-:W-:Y:S01]  /*7ab0*/  @P6 SEL R63, RZ, 0x1, !P0 ;  /* 0x00000001ff3f6807 */ /* 0x008fe20004000000 */
[----:B--2---:R-:W-:Y:S06]  /*7ac0*/  @!P6 BRA `(.L_x_128) ;  /* 0x00000000003ce947 */ /* 0x004fec0003800000 */
[----:B------:R-:W-:Y:S01]  /*7ad0*/  ISETP.NE.AND P1, PT, R64, RZ, PT ;  /* 0x000000ff4000720c */ /* 0x000fe20003f25270 */
[----:B------:R-:W-:Y:S01]  /*7ae0*/  BSSY B0, `(.L_x_129) ;  /* 0x0000009000007945 */ /* 0x000fe20003800000 */
[----:B------:R-:W-:Y:S11]  /*7af0*/  ISETP.NE.AND P0, PT, R63, RZ, PT ;  /* 0x000000ff3f00720c */ /* 0x000ff60003f05270 */
[----:B------:R-:W-:Y:S05]  /*7b00*/  @P1 IMAD R3, R26, 0x1000, R56 ;  /* 0x000010001a031824 */ /* 0x000fea00078e0238 */
[----:B------:R-:W-:Y:S05]  /*7b10*/  @P1 IADD3 R0, PT, PT, R3, UR43, RZ ;  /* 0x0000002b03001c10 */ /* 0x000fea000fffe0ff */
[----:B------:R-:W-:Y:S01]  /*7b20*/  @P1 IMAD.IADD R0, R65, 0x1, R0 ;  /* 0x0000000141001824 */ /* 0x000fe200078e0200 */
[----:B------:R-:W-:Y:S06]  /*7b30*/  @P0 BRA `(.L_x_130) ;  /* 0x00000000000c0947 */ /* 0x000fec0003800000 */
[----:B------:R-:W-:Y:S04]  /*7b40*/  SHF.L.U32 R4, R59, 0x1f, RZ ;  /* 0x0000001f3b047819 */ /* 0x000fe800000006ff */
[----:B------:R-:W2:Y:S02]  /*7b50*/  SYNCS.PHASECHK.TRANS64.TRYWAIT P0, [R2+URZ+0x40], R4 ;  /* 0x00004004020075a7 */ /* 0x000ea400080011ff */
[----:B--2---:R-:W-:Y:S05]  /*7b60*/  @!P0 BRA `(.L_x_131) ;  /* 0x0000002000008947 */ /* 0x004fea0003800000 */
.L_x_130:
[----:B------:R-:W-:Y:S05]  /*7b70*/  BSYNC B0 ;  /* 0x0000000000007941 */ /* 0x000fea0003800000 */
.L_x_129:
[----:B------:R-:W-:Y:S02]  /*7b80*/  ISETP.NE.AND P0, PT, R64, RZ, PT ;  /* 0x000000ff4000720c */ /* 0x000fe40003f05270 */
[----:B------:R-:W-:Y:S11]  /*7b90*/  IADD3 R26, PT, PT, R26, 0x1, RZ ;  /* 0x000000011a1a7810 */ /* 0x000ff60007ffe0ff */
[----:B------:R3:W4:Y:S04]  /*7ba0*/  @P0 LDS.128 R28, [R3+UR43+0x200] ;  /* 0x0002002b031c0984 */ /* 0x0007280008000c00 */
[----:B------:R3:W1:Y:S02]  /*7bb0*/  @P0 LDS.128 R36, [R0+0x200] ;  /* 0x0002000000240984 */ /* 0x0006640000000c00 */
.L_x_128:
[----:B------:R-:W-:Y:S05]  /*7bc0*/  BSYNC B1 ;  /* 0x0000000000017941 */ /* 0x000fea0003800000 */
.L_x_127:
[----:B---3--:R-:W-:Y:S05]  /*7bd0*/  VIADD R0, R25, 0x20 ;  /* 0x0000002019007836 */ /* 0x008fea0000000000 */
[----:B------:R-:W-:Y:S04]  /*7be0*/  SHF.R.U32.HI R0, RZ, 0x15, R0 ;  /* 0x00000015ff007819 */ /* 0x000fe80000011600 */
[----:B------:R-:W-:Y:S11]  /*7bf0*/  LOP3.LUT P0, RZ, R0, 0x3, R47, 0x48, !PT ;  /* 0x0000000300ff7812 */ /* 0x000ff6000780482f */
[----:B------:R-:W-:Y:S02]  /*7c00*/  @!UPT UIADD3 URZ, UPT, UPT, URZ, URZ, URZ ;  /* 0x000000fffffff290 */ /* 0x000fe4000fffe0ff */
[----:B------:R-:W-:Y:S05]  /*7c10*/  @!P0 BRA `(.L_x_132) ;  /* 0x0000000000408947 */ /* 0x000fea0003800000 */
[----:B------:R-:W3:Y:S01]  /*7c20*/  LDCU.64 UR8, c[0x4][0x70] ;  /* 0x01000e00ff0877ac */ /* 0x000ee20008000a00 */
[----:B------:R-:W-:Y:S01]  /*7c30*/  MOV R3, 0x0 ;  /* 0x0000000000037802 */ /* 0x000fe20000000f00 */
[----:B------:R-:W-:Y:S02]  /*7c40*/  HFMA2 R12, -RZ, RZ, 0, 5.9604644775390625e-08 ;  /* 0x00000001ff0c7431 */ /* 0x000fe400000001ff */
[----:B-1----:R-:W-:Y:S02]  /*7c50*/  IMAD.MOV.U32 R8, RZ, RZ, 0x192 ;  /* 0x00000192ff087424 */ /* 0x002fe400078e00ff */
[----:B------:R-:W-:Y:S01]  /*7c60*/  IMAD.MOV.U32 R13, RZ, RZ, RZ ;  /* 0x000000ffff0d7224 */ /* 0x000fe200078e00ff */
[----:B------:R-:W1:Y:S01]  /*7c70*/  LDCU.64 UR6, c[0x4][0x78] ;  /* 0x01000f00ff0677ac */ /* 0x000e620008000a00 */
[----:B--2---:R-:W2:Y:S01]  /*7c80*/  LDC.64 R2, c[0x4][R3] ;  /* 0x0100000003027b82 */ /* 0x004ea20000000a00 */
[----:B------:R-:W5:Y:S01]  /*7c90*/  LDCU.64 UR4, c[0x4][0x10] ;  /* 0x01000200ff0477ac */ /* 0x000f620008000a00 */
[----:B---3--:R-:W-:Y:S01]  /*7ca0*/  MOV R5, UR9 ;  /* 0x0000000900057c02 */ /* 0x008fe20008000f00 */
[----:B------:R-:W-:Y:S01]  /*7cb0*/  IMAD.U32 R4, RZ, RZ, UR8 ;  /* 0x00000008ff047e24 */ /* 0x000fe2000f8e00ff */
[----:B-1----:R-:W-:Y:S01]  /*7cc0*/  MOV R7, UR7 ;  /* 0x0000000700077c02 */ /* 0x002fe20008000f00 */
[----:B------:R-:W-:Y:S01]  /*7cd0*/  IMAD.U32 R6, RZ, RZ, UR6 ;  /* 0x00000006ff067e24 */ /* 0x000fe2000f8e00ff */
[----:B-----5:R-:W-:Y:S01]  /*7ce0*/  MOV R11, UR5 ;  /* 0x00000005000b7c02 */ /* 0x020fe20008000f00 */
[----:B------:R-:W-:Y:S02]  /*7cf0*/  IMAD.U32 R10, RZ, RZ, UR4 ;  /* 0x00000004ff0a7e24 */ /* 0x000fe4000f8e00ff */
[----:B------:R-:W-:Y:S07]  /*7d00*/  LEPC R20, `(.L_x_132) ;  /* 0x000000001014794e */ /* 0x000fee0000000000 */
[----:B--2-4-:R-:W-:Y:S05]  /*7d10*/  CALL.ABS.NOINC R2 ;  /* 0x0000000002007343 */ /* 0x014fea0003c00000 */
.L_x_132:
[----:B------:R-:W-:Y:S01]  /*7d20*/  ISETP.NE.AND P6, PT, R61, RZ, PT ;  /* 0x000000ff3d00720c */ /* 0x000fe20003fc5270 */
[----:B------:R-:W-:Y:S05]  /*7d30*/  WARPSYNC.ALL ;  /* 0x0000000000007948 */ /* 0x000fea0003800000 */
[----:B------:R-:W-:Y:S01]  /*7d40*/  R2UR UR4, R25 ;  /* 0x00000000190472ca */ /* 0x000fe200000e0000 */
[----:B----4-:R-:W-:Y:S01]  /*7d50*/  HADD2.F32 R3, -RZ, R28.H0_H0 ;  /* 0x2000001cff037230 */ /* 0x010fe20000004100 */
[----:B------:R-:W-:Y:S01]  /*7d60*/  ISETP.NE.AND P0, PT, R60, RZ, PT ;  /* 0x000000ff3c00720c */ /* 0x000fe20003f05270 */
[----:B------:R-:W-:Y:S01]  /*7d70*/  HADD2.F32 R20, -RZ, R30.H0_H0 ;  /* 0x2000001eff147230 */ /* 0x000fe20000004100 */
[----:B------:R-:W-:Y:S09]  /*7d80*/  BSSY.RECONVERGENT B0, `(.L_x_133) ;  /* 0x0000058000007945 */ /* 0x000ff20003800200 */
[----:B-12---:R-:W1:Y:S02]  /*7d90*/  LDTM.x16 R4, tmem[UR4+0x20] ;  /* 0x00002004000479ee */ /* 0x006e640008240000 */
        /* <DEDUP_REMOVED lines=59> */
[----:B------:R-:W-:Y:S02]  /*8150*/  LEA R3, R26, UR43, 0x3 ;  /* 0x0000002b1a037c11 */ /* 0x000fe4000f8e18ff */
        /* <DEDUP_REMOVED lines=8> */
[----:B------:R-:W-:Y:S01]  /*81e0*/  @P6 SHF.L.U32 R2, R59, 0x1f, RZ ;  /* 0x0000001f3b026819 */ /* 0x000fe200000006ff */
        /* <DEDUP_REMOVED lines=17> */
.L_x_134:
[----:B------:R-:W-:Y:S05]  /*8300*/  BSYNC.RECONVERGENT B0 ;  /* 0x0000000000007941 */ /* 0x000fea0003800200 */
.L_x_133:
        /* <DEDUP_REMOVED lines=19> */
.L_x_138:
[----:B------:R-:W-:Y:S05]  /*8440*/  BSYNC B0 ;  /* 0x0000000000007941 */ /* 0x000fea0003800000 */
.L_x_137:
[----:B------:R-:W-:Y:S11]  /*8450*/  ISETP.NE.AND P0, PT, R64, RZ, PT ;  /* 0x000000ff4000720c */ /* 0x000ff60003f05270 */
[----:B------:R-:W-:Y:S02]  /*8460*/  @!UPT UIADD3 URZ, UPT, UPT, URZ, URZ, URZ ;  /* 0x000000fffffff290 */ /* 0x000fe4000fffe0ff */
[----:B------:R3:W4:Y:S04]  /*8470*/  @P0 LDS.128 R28, [R26+UR43+0x200] ;  /* 0x0002002b1a1c0984 */ /* 0x0007280008000c00 */
[----:B------:R3:W1:Y:S02]  /*8480*/  @P0 LDS.128 R36, [R65+0x200] ;  /* 0x0002000041240984 */ /* 0x0006640000000c00 */
.L_x_136:
[----:B------:R-:W-:Y:S05]  /*8490*/  BSYNC B1 ;  /* 0x0000000000017941 */ /* 0x000fea0003800000 */
.L_x_135:
[----:B--2---:R-:W-:Y:S05]  /*84a0*/  VIADD R0, R25, 0x30 ;  /* 0x0000003019007836 */ /* 0x004fea0000000000 */
[----:B------:R-:W-:Y:S04]  /*84b0*/  SHF.R.U32.HI R0, RZ, 0x15, R0 ;  /* 0x00000015ff007819 */ /* 0x000fe80000011600 */
[----:B------:R-:W-:Y:S11]  /*84c0*/  LOP3.LUT P0, RZ, R0, 0x3, R47, 0x48, !PT ;  /* 0x0000000300ff7812 */ /* 0x000ff6000780482f */
[----:B------:R-:W-:Y:S02]  /*84d0*/  @!UPT UIADD3 URZ, UPT, UPT, URZ, URZ, URZ ;  /* 0x000000fffffff290 */ /* 0x000fe4000fffe0ff */
[----:B------:R-:W-:Y:S05]  /*84e0*/  @!P0 BRA `(.L_x_140) ;  /* 0x0000000000408947 */ /* 0x000fea0003800000 */
[----:B------:R-:W2:Y:S01]  /*84f0*/  LDCU.64 UR8, c[0x4][0x70] ;  /* 0x01000e00ff0877ac */ /* 0x000ea20008000a00 */
[----:B------:R-:W-:Y:S01]  /*8500*/  MOV R3, 0x0 ;  /* 0x0000000000037802 */ /* 0x000fe20000000f00 */
        /* <DEDUP_REMOVED lines=14> */
.L_x_140:
[----:B------:R-:W-:Y:S01]  /*85f0*/  ISETP.NE.AND P0, PT, R60, RZ, PT ;  /* 0x000000ff3c00720c */ /* 0x000fe20003f05270 */
[----:B------:R-:W-:Y:S05]  /*8600*/  WARPSYNC.ALL ;  /* 0x0000000000007948 */ /* 0x000fea0003800000 */
[----:B------:R-:W-:Y:S01]  /*8610*/  R2UR UR4, R25 ;  /* 0x00000000190472ca */ /* 0x000fe200000e0000 */
[--C-:B----4-:R-:W-:Y:S01]  /*8620*/  HADD2.F32 R20, -RZ, R28.reuse.H0_H0 ;  /* 0x2000001cff147230 */ /* 0x110fe20000004100 */
[----:B------:R-:W-:Y:S01]  /*8630*/  IADD3 R53, PT, PT, R53, 0xd0, RZ ;  /* 0x000000d035357810 */ /* 0x000fe20007ffe0ff */
[----:B------:R-:W-:Y:S01]  /*8640*/  HADD2.F32 R21, -RZ, R28.H1_H1 ;  /* 0x3000001cff157230 */ /* 0x000fe20000004100 */
[----:B------:R-:W-:Y:S01]  /*8650*/  BSSY.RECONVERGENT B0, `(.L_x_141) ;  /* 0x0000054000007945 */ /* 0x000fe20003800200 */
[--C-:B------:R-:W-:Y:S01]  /*8660*/  HADD2.F32 R25, -RZ, R29.reuse.H0_H0 ;  /* 0x2000001dff197230 */ /* 0x100fe20000004100 */
[----:B------:R-:W-:Y:S01]  /*8670*/  LOP3.LUT R53, R53, 0xfefffff8, RZ, 0xc0, !PT ;  /* 0xfefffff835357812 */ /* 0x000fe200078ec0ff */
[----:B---3--:R-:W-:Y:S02]  /*8680*/  HADD2.F32 R26, -RZ, R29.H1_H1 ;  /* 0x3000001dff1a7230 */ /* 0x008fe40000004100 */
[--C-:B------:R-:W-:Y:S02]  /*8690*/  HADD2.F32 R28, -RZ, R30.reuse.H0_H0 ;  /* 0x2000001eff1c7230 */ /* 0x100fe40000004100 */
[----:B------:R-:W-:Y:S02]  /*86a0*/  HADD2.F32 R29, -RZ, R30.H1_H1 ;  /* 0x3000001eff1d7230 */ /* 0x000fe40000004100 */
[----:B-1----:R-:W1:Y:S01]  /*86b0*/  LDTM.x16 R4, tmem[UR4+0x30] ;  /* 0x00003004000479ee */ /* 0x002e620008240000 */
[----:B------:R-:W-:Y:S01]  /*86c0*/  NOP ;  /* 0x0000000000007918 */ /* 0x000fe20000000000 */
[----:B-1----:R1:W-:Y:S01]  /*86d0*/  SYNCS.ARRIVE.TRANS64.RED.A1T0 RZ, [R53+URZ], RZ ;  /* 0x000000ff35ff79a7 */ /* 0x0023e200081004ff */
[--C-:B------:R-:W-:Y:S02]  /*86e0*/  HADD2.F32 R30, -RZ, R31.reuse.H0_H0 ;  /* 0x2000001fff1e7230 */ /* 0x100fe40000004100 */
[----:B------:R-:W-:Y:S02]  /*86f0*/  HADD2.F32 R31, -RZ, R31.H1_H1 ;  /* 0x3000001fff1f7230 */ /* 0x000fe40000004100 */
        /* <DEDUP_REMOVED lines=8> */
[C---:B------:R-:W-:Y:S01]  /*8780*/  FMUL R4, R24.reuse, R4 ;  /* 0x0000000418047220 */ /* 0x040fe20000400000 */
[C---:B------:R-:W-:Y:S01]  /*8790*/  FMUL R5, R24.reuse, R5 ;  /* 0x0000000518057220 */ /* 0x040fe20000400000 */
[C---:B------:R-:W-:Y:S01]  /*87a0*/  FMUL R6, R24.reuse, R6 ;  /* 0x0000000618067220 */ /* 0x040fe20000400000 */
[C---:B------:R-:W-:Y:S01]  /*87b0*/  FMUL R7, R24.reuse, R7 ;  /* 0x0000000718077220 */ /* 0x040fe20000400000 */
[C---:B------:R-:W-:Y:S01]  /*87c0*/  FFMA R4, R27.reuse, R20, R4 ;  /* 0x000000141b047223 */ /* 0x040fe20000000004 */
        /* <DEDUP_REMOVED lines=15> */
[C---:B------:R-:W-:Y:S01]  /*88c0*/  FMUL R12, R24.reuse, R16 ;  /* 0x00000010180c7220 */ /* 0x040fe20000400000 */
[C---:B------:R-:W-:Y:S01]  /*88d0*/  FFMA R0, R27.reuse, R32, R0 ;  /* 0x000000201b007223 */ /* 0x040fe20000000000 */
[C---:B------:R-:W-:Y:S01]  /*88e0*/  FMUL R13, R24.reuse, R17 ;  /* 0x00000011180d7220 */ /* 0x040fe20000400000 */
[----:B------:R-:W-:Y:S01]  /*88f0*/  FFMA R2, R27, R33, R2 ;  /* 0x000000211b027223 */ /* 0x000fe20000000002 */
[----:B------:R-:W-:Y:S01]  /*8900*/  F2FP.F16.F32.PACK_AB R4, R5, R4 ;  /* 0x000000040504723e */ /* 0x000fe200000000ff */
[C---:B------:R-:W-:Y:S01]  /*8910*/  FMUL R14, R24.reuse, R18 ;  /* 0x00000012180e7220 */ /* 0x040fe20000400000 */
[----:B------:R-:W-:Y:S01]  /*8920*/  FFMA R3, R27, R34, R3 ;  /* 0x000000221b037223 */ /* 0x000fe20000000003 */
[----:B------:R-:W-:Y:S01]  /*8930*/  F2FP.F16.F32.PACK_AB R5, R7, R6 ;  /* 0x000000060705723e */ /* 0x000fe200000000ff */
[----:B------:R-:W-:Y:S01]  /*8940*/  FFMA R15, R27, R35, R15 ;  /* 0x000000231b0f7223 */ /* 0x000fe2000000000f */
[----:B------:R-:W-:Y:S01]  /*8950*/  FMUL R19, R24, R19 ;  /* 0x0000001318137220 */ /* 0x000fe20000400000 */
[----:B------:R-:W-:Y:S01]  /*8960*/  F2FP.F16.F32.PACK_AB R6, R9, R8 ;  /* 0x000000080906723e */ /* 0x000fe200000000ff */
[----:B------:R-:W-:Y:S01]  /*8970*/  FFMA R12, R27, R36, R12 ;  /* 0x000000241b0c7223 */ /* 0x000fe2000000000c */
[----:B------:R-:W-:Y:S01]  /*8980*/  F2FP.F16.F32.PACK_AB R7, R11, R10 ;  /* 0x0000000a0b07723e */ /* 0x000fe200000000ff */
[C---:B------:R-:W-:Y:S01]  /*8990*/  FFMA R13, R27.reuse, R37, R13 ;  /* 0x000000251b0d7223 */ /* 0x040fe2000000000d */
[C---:B------:R-:W-:Y:S01]  /*89a0*/  FFMA R14, R27.reuse, R38, R14 ;  /* 0x000000261b0e7223 */ /* 0x040fe2000000000e */
[----:B------:R-:W-:Y:S01]  /*89b0*/  FFMA R19, R27, R39, R19 ;  /* 0x000000271b137223 */ /* 0x000fe20000000013 */
[----:B------:R-:W-:Y:S01]  /*89c0*/  F2FP.F16.F32.PACK_AB R16, R2, R0 ;  /* 0x000000000210723e */ /* 0x000fe200000000ff */
[----:B------:R1:W-:Y:S01]  /*89d0*/  STS.128 [R56+UR43+0x3200], R4 ;  /* 0x0032000438007988 */ /* 0x0003e20008000c2b */
        /* <DEDUP_REMOVED lines=27> */
.L_x_142:
[----:B------:R-:W-:Y:S05]  /*8b90*/  BSYNC.RECONVERGENT B0 ;  /* 0x0000000000007941 */ /* 0x000fea0003800200 */
.L_x_141:
[----:B------:R-:W-:Y:S01]  /*8ba0*/  BAR.SYNC.DEFER_BLOCKING 0x1, 0x80 ;  /* 0x0042000000007b1d */ /* 0x000fe20000010000 */
[----:B------:R-:W-:Y:S01]  /*8bb0*/  UISETP.NE.AND UP0, UPT, UR52, -0x4, UPT ;  /* 0xfffffffc3400788c */ /* 0x000fe2000bf05270 */
[----:B------:R-:W-:Y:S08]  /*8bc0*/  IADD3 R22, PT, PT, R22, 0x1, RZ ;  /* 0x0000000116167810 */ /* 0x000ff00007ffe0ff */
[----:B------:R-:W-:Y:S05]  /*8bd0*/  BRA.U !UP0, `(.L_x_143) ;  /* 0x0000000108287547 */ /* 0x000fea000b800000 */
[----:B------:R-:W-:Y:S01]  /*8be0*/  ISETP.NE.AND P0, PT, R61, RZ, PT ;  /* 0x000000ff3d00720c */ /* 0x000fe20003f05270 */
[----:B------:R-:W-:Y:S01]  /*8bf0*/  IMAD.U32 R2, RZ, RZ, UR46 ;  /* 0x0000002eff027e24 */ /* 0x000fe2000f8e00ff */
[----:B------:R-:W-:Y:S01]  /*8c00*/  UIADD3 UR4, UPT, UPT, UR46, 0x1, URZ ;  /* 0x000000012e047890 */ /* 0x000fe2000fffe0ff */
[----:B------:R-:W-:Y:S03]  /*8c10*/  IMAD.U32 R0, RZ, RZ, UR47 ;  /* 0x0000002fff007e24 */ /* 0x000fe6000f8e00ff */
[----:B------:R-:W-:Y:S04]  /*8c20*/  UISETP.NE.AND UP0, UPT, UR4, 0x4, UPT ;  /* 0x000000040400788c */ /* 0x000fe8000bf05270 */
[----:B------:R-:W-:Y:S03]  /*8c30*/  USEL UR46, UR4, URZ, UP0 ;  /* 0x000000ff042e7287 */ /* 0x000fe60008000000 */
[----:B------:R-:W-:Y:S05]  /*8c40*/  @P0 LEA R2, R2, UR43, 0x3 ;  /* 0x0000002b02020c11 */ /* 0x000fea000f8e18ff */
[----:B------:R-:W-:Y:S05]  /*8c50*/  @P0 VIADD R2, R2, 0x60 ;  /* 0x0000006002020836 */ /* 0x000fea0000000000 */
[----:B------:R-:W-:Y:S04]  /*8c60*/  @P0 PRMT R0, R0, 0x654, R2 ;  /* 0x0000065400000816 */ /* 0x000fe80000000002 */
[----:B------:R2:W-:Y:S03]  /*8c70*/  @P0 SYNCS.ARRIVE.TRANS64.RED.A1T0 RZ, [R0+URZ], RZ ;  /* 0x000000ff00ff09a7 */ /* 0x0005e600081004ff */
.L_x_143:
[----:B------:R-:W-:Y:S01]  /*8c80*/  R2UR UR4, R50 ;  /* 0x00000000320472ca */ /* 0x000fe200000e0000 */
[----:B------:R-:W-:Y:S01]  /*8c90*/  UISETP.NE.AND UP0, UPT, UR62, URZ, UPT ;  /* 0x000000ff3e00728c */ /* 0x000fe2000bf05270 */
[----:B------:R-:W-:Y:S01]  /*8ca0*/  ISETP.NE.AND P0, PT, R55, 0x2, PT ;  /* 0x000000023700780c */ /* 0x000fe20003f05270 */
[----:B------:R-:W-:Y:S01]  /*8cb0*/  UIADD3 UR31, UPT, UPT, UR38, UR63, URZ ;  /* 0x0000003f261f7290 */ /* 0x000fe2000fffe0ff */
[----:B------:R-:W-:Y:S01]  /*8cc0*/  ISETP.NE.AND P1, PT, R22, 0x4, PT ;  /* 0x000000041600780c */ /* 0x000fe20003f25270 */
[----:B------:R-:W-:Y:S01]  /*8cd0*/  UIADD3 UR52, UPT, UPT, UR52, 0x4, URZ ;  /* 0x0000000434347890 */ /* 0x000fe2000fffe0ff */
[----:B------:R-:W-:Y:S01]  /*8ce0*/  SEL R2, RZ, 0x1, P0 ;  /* 0x00000001ff027807 */ /* 0x000fe20000000000 */
[----:B------:R-:W-:Y:S01]  /*8cf0*/  UMOV UR36, UR61 ;  /* 0x0000003d00247c82 */ /* 0x000fe20008000000 */
[----:B--2---:R-:W-:Y:S02]  /*8d00*/  SEL R0, RZ, 0x1, P1 ;  /* 0x00000001ff007807 */ /* 0x004fe40000800000 */
[----:B------:R-:W-:Y:S02]  /*8d10*/  LOP3.LUT R57, R57, R2, RZ, 0x3c, !PT ;  /* 0x0000000239397212 */ /* 0x000fe400078e3cff */
[----:B------:R-:W-:Y:S01]  /*8d20*/  LOP3.LUT R58, R58, R0, RZ, 0x3c, !PT ;  /* 0x000000003a3a7212 */ /* 0x000fe200078e3cff */
[----:B------:R-:W-:Y:S01]  /*8d30*/  UIADD3 UR30, UPT, UPT, UR37, UR4, URZ ;  /* 0x00000004251e7290 */ /* 0x000fe2000fffe0ff */
[----:B------:R-:W-:Y:S02]  /*8d40*/  SEL R55, R55, RZ, P0 ;  /* 0x000000ff37377207 */ /* 0x000fe40000000000 */
[----:B------:R-:W-:Y:S01]  /*8d50*/  SEL R22, R22, RZ, P1 ;  /* 0x000000ff16167207 */ /* 0x000fe20000800000 */
[----:B------:R-:W-:Y:S08]  /*8d60*/  BRA.U UP0, `(.L_x_144) ;  /* 0xffffffcd005c7547 */ /* 0x000ff0000b83ffff */
[----:B------:R-:W-:-:S13]  /*8d70*/  R2UR UR4, R51 ;  /* 0x00000000330472ca */ /* 0x000fda00000e0000 */
[----:B------:R-:W-:-:S09]  /*8d80*/  UISETP.NE.AND UP0, UPT, UR4, URZ, UPT ;  /* 0x000000ff0400728c */ /* 0x000fd2000bf05270 */
[----:B------:R-:W-:Y:S05]  /*8d90*/  BRA.U !UP0, `(.L_x_145) ;  /* 0x0000000108487547 */ /* 0x000fea000b800000 */
[----:B------:R-:W2:Y:S02]  /*8da0*/  LDCU.64 UR4, c[0x0][0x890] ;  /* 0x00011200ff0477ac */ /* 0x000ea40008000a00 */
[----:B--2---:R-:W-:-:S04]  /*8db0*/  UISETP.NE.U32.AND UP0, UPT, UR4, URZ, UPT ;  /* 0x000000ff0400728c */ /* 0x004fc8000bf05070 */
[----:B------:R-:W-:-:S09]  /*8dc0*/  UISETP.NE.AND.EX UP0, UPT, UR5, URZ, UPT, UP0 ;  /* 0x000000ff0500728c */ /* 0x000fd2000bf05300 */
[----:B------:R-:W-:Y:S05]  /*8dd0*/  BRA.U UP0, `(.L_x_146) ;  /* 0x00000001000c7547 */ /* 0x000fea000b800000 */
[----:B------:R-:W-:-:S13]  /*8de0*/  FSETP.NEU.AND P0, PT, R27, RZ, PT ;  /* 0x000000ff1b00720b */ /* 0x000fda0003f0d000 */
[----:B------:R-:W-:Y:S05]  /*8df0*/  @!P0 EXIT ;  /* 0x000000000000894d */ /* 0x000fea0003800000 */
[----:B------:R-:W-:Y:S05]  /*8e00*/  BRA `(.L_x_145) ;  /* 0x00000000002c7947 */ /* 0x000fea0003800000 */
.L_x_146:
[----:B------:R-:W-:Y:S01]  /*8e10*/  ISETP.NE.AND P0, PT, R54, RZ, PT ;  /* 0x000000ff3600720c */ /* 0x000fe20003f05270 */
[----:B------:R-:W-:-:S12]  /*8e20*/  BSSY.RECONVERGENT B0, `(.L_x_145) ;  /* 0x0000009000007945 */ /* 0x000fd80003800200 */
[----:B------:R-:W-:Y:S05]  /*8e30*/  @P0 BRA `(.L_x_147) ;  /* 0x0000000000140947 */ /* 0x000fea0003800000 */
[----:B------:R-:W2:Y:S02]  /*8e40*/  LDCU.64 UR4, c[0x0][0x888] ;  /* 0x00011100ff0477ac */ /* 0x000ea40008000a00 */
[----:B--2---:R-:W-:-:S04]  /*8e50*/  ISETP.NE.U32.AND P0, PT, RZ, UR4, PT ;  /* 0x00000004ff007c0c */ /* 0x004fc8000bf05070 */
[----:B------:R-:W-:-:S13]  /*8e60*/  ISETP.NE.AND.EX P0, PT, RZ, UR5, PT, P0 ;  /* 0x00000005ff007c0c */ /* 0x000fda000bf05300 */
[----:B------:R-:W-:Y:S05]  /*8e70*/  @!P0 EXIT ;  /* 0x000000000000894d */ /* 0x000fea0003800000 */
[----:B------:R-:W-:Y:S05]  /*8e80*/  BRA `(.L_x_148) ;  /* 0x0000000000087947 */ /* 0x000fea0003800000 */
.L_x_147:
[----:B------:R-:W-:-:S13]  /*8e90*/  FSETP.NEU.AND P0, PT, R27, RZ, PT ;  /* 0x000000ff1b00720b */ /* 0x000fda0003f0d000 */
[----:B------:R-:W-:Y:S05]  /*8ea0*/  @!P0 EXIT ;  /* 0x000000000000894d */ /* 0x000fea0003800000 */
.L_x_148:
[----:B------:R-:W-:Y:S05]  /*8eb0*/  BSYNC.RECONVERGENT B0 ;  /* 0x0000000000007941 */ /* 0x000fea0003800200 */
.L_x_145:
[----:B------:R-:W-:Y:S01]  /*8ec0*/  ULEA UR4, UR46, UR43, 0x3 ;  /* 0x0000002b2e047291 */ /* 0x000fe2000f8e18ff */
[----:B------:R-:W-:-:S04]  /*8ed0*/  DEPBAR.LE SB0, 0x0 ;  /* 0x000080000000791a */ /* 0x000fc80000000000 */
[----:B------:R-:W-:-:S04]  /*8ee0*/  UIADD3 UR4, UPT, UPT, UR4, 0x60, URZ ;  /* 0x0000006004047890 */ /* 0x000fc8000fffe0ff */
[----:B------:R-:W-:-:S09]  /*8ef0*/  UPRMT UR4, UR47, 0x654, UR4 ;  /* 0x000006542f047896 */ /* 0x000fd20008000004 */
[----:B------:R-:W-:Y:S01]  /*8f00*/  SYNCS.ARRIVE.TRANS64.RED.A1T0 RZ, [UR4], RZ ;  /* 0x000000ffffff79a7 */ /* 0x000fe20008100404 */
[----:B------:R-:W-:Y:S05]  /*8f10*/  EXIT ;  /* 0x000000000000794d */ /* 0x000fea0003800000 */
.L_x_24:
[----:B--2---:R2:W3:Y:S02]  /*8f20*/  SYNCS.PHASECHK.TRANS64.TRYWAIT P0, [R0+URZ+0x100], R2 ;  /* 0x00010002000075a7 */ /* 0x0044e400080011ff */
[----:B---3--:R-:W-:Y:S05]  /*8f30*/  @!P0 NANOSLEEP.SYNCS 0x989680 ;  /* 0x009896800000895d */ /* 0x008fea0003900000 */
[----:B------:R-:W3:Y:S02]  /*8f40*/  @!P0 SYNCS.PHASECHK.TRANS64 P0, [R0+URZ+0x100], R2 ;  /* 0x00010002000085a7 */ /* 0x000ee400080010ff */
[----:B---3--:R-:W-:Y:S05]  /*8f50*/  @!P0 BRA `(.L_x_24) ;  /* 0xfffffffc00f08947 */ /* 0x008fea000383ffff */
[----:B------:R-:W-:Y:S05]  /*8f60*/  BRA `(.L_x_149) ;  /* 0xffffff8800c87947 */ /* 0x000fea000383ffff */
.L_x_27:
[----:B-1----:R-:W-:-:S07]  /*8f70*/  MOV R0, UR33 ;  /* 0x0000002100007c02 */ /* 0x002fce0008000f00 */
.L_x_150:
[----:B-1----:R1:W2:Y:S02]  /*8f80*/  SYNCS.PHASECHK.TRANS64.TRYWAIT P0, [R0+URZ+0x20], R3 ;  /* 0x00002003000075a7 */ /* 0x0022a400080011ff */
[----:B--2---:R-:W-:Y:S05]  /*8f90*/  @!P0 NANOSLEEP.SYNCS 0x989680 ;  /* 0x009896800000895d */ /* 0x004fea0003900000 */
[----:B------:R-:W2:Y:S02]  /*8fa0*/  @!P0 SYNCS.PHASECHK.TRANS64 P0, [R0+URZ+0x20], R3 ;  /* 0x00002003000085a7 */ /* 0x000ea400080010ff */
[----:B--2---:R-:W-:Y:S05]  /*8fb0*/  @!P0 BRA `(.L_x_150) ;  /* 0xfffffffc00f08947 */ /* 0x004fea000383ffff */
[----:B------:R-:W-:Y:S05]  /*8fc0*/  BRA `(.L_x_26) ;  /* 0xffffff8c001c7947 */ /* 0x000fea000383ffff */
.L_x_34:
[----:B-1----:R-:W-:-:S07]  /*8fd0*/  MOV R0, UR17 ;  /* 0x0000001100007c02 */ /* 0x002fce0008000f00 */
.L_x_151:
[----:B-1----:R1:W2:Y:S02]  /*8fe0*/  SYNCS.PHASECHK.TRANS64.TRYWAIT P0, [R0+URZ+0x20], R3 ;  /* 0x00002003000075a7 */ /* 0x0022a400080011ff */
[----:B--2---:R-:W-:Y:S05]  /*8ff0*/  @!P0 NANOSLEEP.SYNCS 0x989680 ;  /* 0x009896800000895d */ /* 0x004fea0003900000 */
[----:B------:R-:W2:Y:S02]  /*9000*/  @!P0 SYNCS.PHASECHK.TRANS64 P0, [R0+URZ+0x20], R3 ;  /* 0x00002003000085a7 */ /* 0x000ea400080010ff */
[----:B--2---:R-:W-:Y:S05]  /*9010*/  @!P0 BRA `(.L_x_151) ;  /* 0xfffffffc00f08947 */ /* 0x004fea000383ffff */
[----:B------:R-:W-:Y:S05]  /*9020*/  BRA `(.L_x_33) ;  /* 0xffffff8c00e07947 */ /* 0x000fea000383ffff */
.L_x_39:
[----:B-1----:R1:W2:Y:S02]  /*9030*/  SYNCS.PHASECHK.TRANS64.TRYWAIT P0, [R3+URZ+0x90], R0 ;  /* 0x00009000030075a7 */ /* 0x0022a400080011ff */
[----:B--2---:R-:W-:Y:S05]  /*9040*/  @!P0 NANOSLEEP.SYNCS 0x989680 ;  /* 0x009896800000895d */ /* 0x004fea0003900000 */
[----:B------:R-:W2:Y:S02]  /*9050*/  @!P0 SYNCS.PHASECHK.TRANS64 P0, [R3+URZ+0x90], R0 ;  /* 0x00009000030085a7 */ /* 0x000ea400080010ff */
[----:B--2---:R-:W-:Y:S05]  /*9060*/  @!P0 BRA `(.L_x_39) ;  /* 0xfffffffc00f08947 */ /* 0x004fea000383ffff */
[----:B------:R-:W-:Y:S05]  /*9070*/  BRA `(.L_x_152) ;  /* 0xffffff90008c7947 */ /* 0x000fea000383ffff */
.L_x_43:
[----:B------:R-:W-:-:S07]  /*9080*/  MOV R0, UR4 ;  /* 0x0000000400007c02 */ /* 0x000fce0008000f00 */
.L_x_153:
[----:B-1----:R1:W2:Y:S02]  /*9090*/  SYNCS.PHASECHK.TRANS64.TRYWAIT P0, [R0+URZ], R2 ;  /* 0x00000002000075a7 */ /* 0x0022a400080011ff */
[----:B--2---:R-:W-:Y:S05]  /*90a0*/  @!P0 NANOSLEEP.SYNCS 0x989680 ;  /* 0x009896800000895d */ /* 0x004fea0003900000 */
[----:B------:R-:W2:Y:S02]  /*90b0*/  @!P0 SYNCS.PHASECHK.TRANS64 P0, [R0+URZ], R2 ;  /* 0x00000002000085a7 */ /* 0x000ea400080010ff */
[----:B--2---:R-:W-:Y:S05]  /*90c0*/  @!P0 BRA `(.L_x_153) ;  /* 0xfffffffc00f08947 */ /* 0x004fea000383ffff */
[----:B------:R-:W-:Y:S05]  /*90d0*/  BRA `(.L_x_154) ;  /* 0xffffff9800347947 */ /* 0x000fea000383ffff */
.L_x_44:
[----:B------:R-:W-:-:S07]  /*90e0*/  MOV R0, UR5 ;  /* 0x0000000500007c02 */ /* 0x000fce0008000f00 */
.L_x_155:
[----:B-1----:R1:W2:Y:S02]  /*90f0*/  SYNCS.PHASECHK.TRANS64.TRYWAIT P0, [R0+URZ], R3 ;  /* 0x00000003000075a7 */ /* 0x0022a400080011ff */
[----:B--2---:R-:W-:Y:S05]  /*9100*/  @!P0 NANOSLEEP.SYNCS 0x989680 ;  /* 0x009896800000895d */ /* 0x004fea0003900000 */
[----:B------:R-:W2:Y:S02]  /*9110*/  @!P0 SYNCS.PHASECHK.TRANS64 P0, [R0+URZ], R3 ;  /* 0x00000003000085a7 */ /* 0x000ea400080010ff */
[----:B--2---:R-:W-:Y:S05]  /*9120*/  @!P0 BRA `(.L_x_155) ;  /* 0xfffffffc00f08947 */ /* 0x004fea000383ffff */
[----:B------:R-:W-:Y:S05]  /*9130*/  BRA `(.L_x_156) ;  /* 0xffffff9800407947 */ /* 0x000fea000383ffff */
.L_x_45:
[----:B------:R-:W-:-:S07]  /*9140*/  MOV R0, UR5 ;  /* 0x0000000500007c02 */ /* 0x000fce0008000f00 */
.L_x_157:
[----:B-1----:R1:W2:Y:S02]  /*9150*/  SYNCS.PHASECHK.TRANS64.TRYWAIT P0, [R0+URZ], R3 ;  /* 0x00000003000075a7 */ /* 0x0022a400080011ff */
[----:B--2---:R-:W-:Y:S05]  /*9160*/  @!P0 NANOSLEEP.SYNCS 0x989680 ;  /* 0x009896800000895d */ /* 0x004fea0003900000 */
[----:B------:R-:W2:Y:S02]  /*9170*/  @!P0 SYNCS.PHASECHK.TRANS64 P0, [R0+URZ], R3 ;  /* 0x00000003000085a7 */ /* 0x000ea400080010ff */
[----:B--2---:R-:W-:Y:S05]  /*9180*/  @!P0 BRA `(.L_x_157) ;  /* 0xfffffffc00f08947 */ /* 0x004fea000383ffff */
[----:B------:R-:W-:Y:S05]  /*9190*/  BRA `(.L_x_158) ;  /* 0xffffff98004c7947 */ /* 0x000fea000383ffff */
.L_x_48:
[----:B--2---:R2:W3:Y:S02]  /*91a0*/  SYNCS.PHASECHK.TRANS64.TRYWAIT P0, [R2+URZ+0xf0], R4 ;  /* 0x0000f004020075a7 */ /* 0x0044e400080011ff */
[----:B---3--:R-:W-:Y:S05]  /*91b0*/  @!P0 NANOSLEEP.SYNCS 0x989680 ;  /* 0x009896800000895d */ /* 0x008fea0003900000 */
[----:B------:R-:W3:Y:S02]  /*91c0*/  @!P0 SYNCS.PHASECHK.TRANS64 P0, [R2+URZ+0xf0], R4 ;  /* 0x0000f004020085a7 */ /* 0x000ee400080010ff */
[----:B---3--:R-:W-:Y:S05]  /*91d0*/  @!P0 BRA `(.L_x_48) ;  /* 0xfffffffc00f08947 */ /* 0x008fea000383ffff */
[----:B------:R-:W-:Y:S05]  /*91e0*/  BRA `(.L_x_159) ;  /* 0xffffff9800a87947 */ /* 0x000fea000383ffff */
.L_x_49:
[----:B------:R-:W-:-:S07]  /*91f0*/  MOV R2, UR4 ;  /* 0x0000000400027c02 */ /* 0x000fce0008000f00 */
.L_x_160:
[----:B--2---:R2:W3:Y:S02]  /*9200*/  SYNCS.PHASECHK.TRANS64.TRYWAIT P0, [R2+URZ+0xa0], R5 ;  /* 0x0000a005020075a7 */ /* 0x0044e400080011ff */
[----:B---3--:R-:W-:Y:S05]  /*9210*/  @!P0 NANOSLEEP.SYNCS 0x989680 ;  /* 0x009896800000895d */ /* 0x008fea0003900000 */
[----:B------:R-:W3:Y:S02]  /*9220*/  @!P0 SYNCS.PHASECHK.TRANS64 P0, [R2+URZ+0xa0], R5 ;  /* 0x0000a005020085a7 */ /* 0x000ee400080010ff */
[----:B---3--:R-:W-:Y:S05]  /*9230*/  @!P0 BRA `(.L_x_160) ;  /* 0xfffffffc00f08947 */ /* 0x008fea000383ffff */
[----:B------:R-:W-:Y:S05]  /*9240*/  BRA `(.L_x_161) ;  /* 0xffffff9800b87947 */ /* 0x000fea000383ffff */
.L_x_50:
[----:B--2---:R2:W3:Y:S02]  /*9250*/  SYNCS.PHASECHK.TRANS64.TRYWAIT P1, [R2+URZ+0x90], R4 ;  /* 0x00009004020075a7 */ /* 0x0044e400080211ff */
[----:B---3--:R-:W-:Y:S05]  /*9260*/  @!P1 NANOSLEEP.SYNCS 0x989680 ;  /* 0x009896800000995d */ /* 0x008fea0003900000 */
[----:B------:R-:W3:Y:S02]  /*9270*/  @!P1 SYNCS.PHASECHK.TRANS64 P1, [R2+URZ+0x90], R4 ;  /* 0x00009004020095a7 */ /* 0x000ee400080210ff */
[----:B---3--:R-:W-:Y:S05]  /*9280*/  @!P1 BRA `(.L_x_50) ;  /* 0xfffffffc00f09947 */ /* 0x008fea000383ffff */
[----:B------:R-:W-:Y:S05]  /*9290*/  BRA `(.L_x_162) ;  /* 0xffffff9800e87947 */ /* 0x000fea000383ffff */
.L_x_53:
[----:B------:R-:W-:-:S07]  /*92a0*/  MOV R0, UR4 ;  /* 0x0000000400007c02 */ /* 0x000fce0008000f00 */
.L_x_163:
[----:B--2---:R2:W3:Y:S02]  /*92b0*/  SYNCS.PHASECHK.TRANS64.TRYWAIT P0, [R0+URZ+0xa0], R2 ;  /* 0x0000a002000075a7 */ /* 0x0044e400080011ff */
[----:B---3--:R-:W-:Y:S05]  /*92c0*/  @!P0 NANOSLEEP.SYNCS 0x989680 ;  /* 0x009896800000895d */ /* 0x008fea0003900000 */
[----:B------:R-:W3:Y:S02]  /*92d0*/  @!P0 SYNCS.PHASECHK.TRANS64 P0, [R0+URZ+0xa0], R2 ;  /* 0x0000a002000085a7 */ /* 0x000ee400080010ff */
[----:B---3--:R-:W-:Y:S05]  /*92e0*/  @!P0 BRA `(.L_x_163) ;  /* 0xfffffffc00f08947 */ /* 0x008fea000383ffff */
[----:B------:R-:W-:Y:S05]  /*92f0*/  BRA `(.L_x_52) ;  /* 0xffffff9c003c7947 */ /* 0x000fea000383ffff */
.L_x_62:
[----:B--2---:R-:W-:-:S04]  /*9300*/  MOV R5, UR5 ;  /* 0x0000000500057c02 */ /* 0x004fc80008000f00 */
[----:B------:R2:W3:Y:S03]  /*9310*/  SYNCS.PHASECHK.TRANS64.TRYWAIT P0, [R5+URZ+0x8], R6 ;  /* 0x00000806050075a7 */ /* 0x0004e600080011ff */
[----:B---3--:R-:W-:Y:S05]  /*9320*/  @!P0 NANOSLEEP.SYNCS 0x989680 ;  /* 0x009896800000895d */ /* 0x008fea0003900000 */
[----:B------:R-:W3:Y:S02]  /*9330*/  @!P0 SYNCS.PHASECHK.TRANS64 P0, [R5+URZ+0x8], R6 ;  /* 0x00000806050085a7 */ /* 0x000ee400080010ff */
[----:B---3--:R-:W-:Y:S05]  /*9340*/  @!P0 BRA `(.L_x_62) ;  /* 0xfffffffc00ec8947 */ /* 0x008fea000383ffff */
[----:B------:R-:W-:Y:S05]  /*9350*/  BRA `(.L_x_61) ;  /* 0xffffff9c00f07947 */ /* 0x000fea000383ffff */
.L_x_64:
[----:B------:R-:W-:Y:S01]  /*9360*/  BSSY B0, `(.L_x_164) ;  /* 0x0000006000007945 */ /* 0x000fe20003800000 */
[----:B------:R-:W-:-:S07]  /*9370*/  MOV R15, 0xffffffff ;  /* 0xffffffff000f7802 */ /* 0x000fce0000000f00 */
[----:B-12--5:R-:W-:Y:S05]  /*9380*/  WARPSYNC.COLLECTIVE R15, `(.L_x_165) ;  /* 0x000000000f0c7348 */ /* 0x026fea0003c00000 */
[----:B------:R-:W-:Y:S02]  /*9390*/  ELECT P6, UR79, PT ;  /* 0x00000000004f782f */ /* 0x000fe400038c0000 */
[----:B------:R-:W-:Y:S01]  /*93a0*/  MOV R14, UR79 ;  /* 0x0000004f000e7c02 */ /* 0x000fe20008000f00 */
[----:B-12--5:R-:W-:Y:S10]  /*93b0*/  ENDCOLLECTIVE ;  /* 0x000000000000791b */ /* 0x026ff40003800000 */
.L_x_165:
[----:B------:R-:W-:Y:S05]  /*93c0*/  BSYNC B0 ;  /* 0x0000000000007941 */ /* 0x000fea0003800000 */
.L_x_164:
[----:B------:R-:W-:Y:S05]  /*93d0*/  BRA `(.L_x_166) ;  /* 0xffffffa000207947 */ /* 0x000fea000383ffff */
.L_x_66:
[----:B--2---:R-:W-:-:S04]  /*93e0*/  MOV R0, UR5 ;  /* 0x0000000500007c02 */ /* 0x004fc80008000f00 */
[----:B------:R2:W3:Y:S03]  /*93f0*/  SYNCS.PHASECHK.TRANS64.TRYWAIT P0, [R0+URZ+0x8], R4 ;  /* 0x00000804000075a7 */ /* 0x0004e600080011ff */
[----:B---3--:R-:W-:Y:S05]  /*9400*/  @!P0 NANOSLEEP.SYNCS 0x989680 ;  /* 0x009896800000895d */ /* 0x008fea0003900000 */
[----:B------:R-:W3:Y:S02]  /*9410*/  @!P0 SYNCS.PHASECHK.TRANS64 P0, [R0+URZ+0x8], R4 ;  /* 0x00000804000085a7 */ /* 0x000ee400080010ff */
[----:B---3--:R-:W-:Y:S05]  /*9420*/  @!P0 BRA `(.L_x_66) ;  /* 0xfffffffc00ec8947 */ /* 0x008fea000383ffff */
[----:B------:R-:W-:Y:S05]  /*9430*/  BRA `(.L_x_65) ;  /* 0xffffffa000247947 */ /* 0x000fea000383ffff */
.L_x_67:
[----:B-1----:R1:W2:Y:S02]  /*9440*/  SYNCS.PHASECHK.TRANS64.TRYWAIT P0, [R0+URZ+0x90], R4 ;  /* 0x00009004000075a7 */ /* 0x0022a400080011ff */
[----:B--2---:R-:W-:Y:S05]  /*9450*/  @!P0 NANOSLEEP.SYNCS 0x989680 ;  /* 0x009896800000895d */ /* 0x004fea0003900000 */
[----:B------:R-:W2:Y:S02]  /*9460*/  @!P0 SYNCS.PHASECHK.TRANS64 P0, [R0+URZ+0x90], R4 ;  /* 0x00009004000085a7 */ /* 0x000ea400080010ff */
[----:B--2---:R-:W-:Y:S05]  /*9470*/  @!P0 BRA `(.L_x_67) ;  /* 0xfffffffc00f08947 */ /* 0x004fea000383ffff */
[----:B------:R-:W-:Y:S05]  /*9480*/  BRA `(.L_x_167) ;  /* 0xffffffa400107947 */ /* 0x000fea000383ffff */
.L_x_69:
[----:B------:R-:W-:-:S07]  /*9490*/  MOV R0, UR31 ;  /* 0x0000001f00007c02 */ /* 0x000fce0008000f00 */
.L_x_168:
[----:B-1----:R1:W2:Y:S02]  /*94a0*/  SYNCS.PHASECHK.TRANS64.TRYWAIT P0, [R0+URZ+0xd0], R4 ;  /* 0x0000d004000075a7 */ /* 0x0022a400080011ff */
[----:B--2---:R-:W-:Y:S05]  /*94b0*/  @!P0 NANOSLEEP.SYNCS 0x989680 ;  /* 0x009896800000895d */ /* 0x004fea0003900000 */
[----:B------:R-:W2:Y:S02]  /*94c0*/  @!P0 SYNCS.PHASECHK.TRANS64 P0, [R0+URZ+0xd0], R4 ;  /* 0x0000d004000085a7 */ /* 0x000ea400080010ff */
[----:B--2---:R-:W-:Y:S05]  /*94d0*/  @!P0 BRA `(.L_x_168) ;  /* 0xfffffffc00f08947 */ /* 0x004fea000383ffff */
[----:B------:R-:W-:Y:S05]  /*94e0*/  BRA `(.L_x_169) ;  /* 0xffffffa4005c7947 */ /* 0x000fea000383ffff */
.L_x_72:
[----:B------:R-:W-:Y:S07]  /*94f0*/  MOV R0, UR5 ;  /* 0x0000000500007c02 */ /* 0x000fee0008000f00 */
.L_x_170:
[----:B-1----:R1:W2:Y:S02]  /*9500*/  SYNCS.PHASECHK.TRANS64.TRYWAIT P0, [R0+URZ], R4 ;  /* 0x00000004000075a7 */ /* 0x0022a400080011ff */
[----:B--2---:R-:W-:Y:S05]  /*9510*/  @!P0 NANOSLEEP.SYNCS 0x989680 ;  /* 0x009896800000895d */ /* 0x004fea0003900000 */
[----:B------:R-:W2:Y:S02]  /*9520*/  @!P0 SYNCS.PHASECHK.TRANS64 P0, [R0+URZ], R4 ;  /* 0x00000004000085a7 */ /* 0x000ea400080010ff */
[----:B--2---:R-:W-:Y:S05]  /*9530*/  @!P0 BRA `(.L_x_170) ;  /* 0xfffffffc00f08947 */ /* 0x004fea000383ffff */
[----:B------:R-:W-:Y:S05]  /*9540*/  BRA `(.L_x_71) ;  /* 0xffffffa400707947 */ /* 0x000fea000383ffff */
.L_x_76:
[----:B-1----:R-:W-:-:S07]  /*9550*/  MOV R0, UR4 ;  /* 0x0000000400007c02 */ /* 0x002fce0008000f00 */
.L_x_171:
[----:B-1----:R1:W2:Y:S02]  /*9560*/  SYNCS.PHASECHK.TRANS64.TRYWAIT P0, [R0+URZ], R2 ;  /* 0x00000002000075a7 */ /* 0x0022a400080011ff */
[----:B--2---:R-:W-:Y:S05]  /*9570*/  @!P0 NANOSLEEP.SYNCS 0x989680 ;  /* 0x009896800000895d */ /* 0x004fea0003900000 */
[----:B------:R-:W2:Y:S02]  /*9580*/  @!P0 SYNCS.PHASECHK.TRANS64 P0, [R0+URZ], R2 ;  /* 0x00000002000085a7 */ /* 0x000ea400080010ff */
[----:B--2---:R-:W-:Y:S05]  /*9590*/  @!P0 BRA `(.L_x_171) ;  /* 0xfffffffc00f08947 */ /* 0x004fea000383ffff */
[----:B------:R-:W-:Y:S05]  /*95a0*/  BRA `(.L_x_172) ;  /* 0xffffffa800647947 */ /* 0x000fea000383ffff */
.L_x_77:
[----:B------:R-:W-:-:S07]  /*95b0*/  MOV R0, UR5 ;  /* 0x0000000500007c02 */ /* 0x000fce0008000f00 */
.L_x_173:
[----:B-1----:R1:W2:Y:S02]  /*95c0*/  SYNCS.PHASECHK.TRANS64.TRYWAIT P0, [R0+URZ], R3 ;  /* 0x00000003000075a7 */ /* 0x0022a400080011ff */
[----:B--2---:R-:W-:Y:S05]  /*95d0*/  @!P0 NANOSLEEP.SYNCS 0x989680 ;  /* 0x009896800000895d */ /* 0x004fea0003900000 */
[----:B------:R-:W2:Y:S02]  /*95e0*/  @!P0 SYNCS.PHASECHK.TRANS64 P0, [R0+URZ], R3 ;  /* 0x00000003000085a7 */ /* 0x000ea400080010ff */
[----:B--2---:R-:W-:Y:S05]  /*95f0*/  @!P0 BRA `(.L_x_173) ;  /* 0xfffffffc00f08947 */ /* 0x004fea000383ffff */
[----:B------:R-:W-:Y:S05]  /*9600*/  BRA `(.L_x_174) ;  /* 0xffffffa800707947 */ /* 0x000fea000383ffff */
.L_x_78:
[----:B------:R-:W-:-:S07]  /*9610*/  MOV R0, UR5 ;  /* 0x0000000500007c02 */ /* 0x000fce0008000f00 */
.L_x_175:
[----:B-1----:R1:W2:Y:S02]  /*9620*/  SYNCS.PHASECHK.TRANS64.TRYWAIT P0, [R0+URZ], R3 ;  /* 0x00000003000075a7 */ /* 0x0022a400080011ff */
[----:B--2---:R-:W-:Y:S05]  /*9630*/  @!P0 NANOSLEEP.SYNCS 0x989680 ;  /* 0x009896800000895d */ /* 0x004fea0003900000 */
[----:B------:R-:W2:Y:S02]  /*9640*/  @!P0 SYNCS.PHASECHK.TRANS64 P0, [R0+URZ], R3 ;  /* 0x00000003000085a7 */ /* 0x000ea400080010ff */
[----:B--2---:R-:W-:Y:S05]  /*9650*/  @!P0 BRA `(.L_x_175) ;  /* 0xfffffffc00f08947 */ /* 0x004fea000383ffff */
[----:B------:R-:W-:Y:S05]  /*9660*/  BRA `(.L_x_176) ;  /* 0xffffffa8007c7947 */ /* 0x000fea000383ffff */
.L_x_81:
[----:B------:R-:W-:-:S07]  /*9670*/  MOV R0, UR26 ;  /* 0x0000001a00007c02 */ /* 0x000fce0008000f00 */
.L_x_177:
[----:B-1----:R1:W2:Y:S02]  /*9680*/  SYNCS.PHASECHK.TRANS64.TRYWAIT P1, [R0+URZ+0x110], R2 ;  /* 0x00011002000075a7 */ /* 0x0022a400080211ff */
[----:B--2---:R-:W-:Y:S05]  /*9690*/  @!P1 NANOSLEEP.SYNCS 0x989680 ;  /* 0x009896800000995d */ /* 0x004fea0003900000 */
[----:B------:R-:W2:Y:S02]  /*96a0*/  @!P1 SYNCS.PHASECHK.TRANS64 P1, [R0+URZ+0x110], R2 ;  /* 0x00011002000095a7 */ /* 0x000ea400080210ff */
[----:B--2---:R-:W-:Y:S05]  /*96b0*/  @!P1 BRA `(.L_x_177) ;  /* 0xfffffffc00f09947 */ /* 0x004fea000383ffff */
[----:B------:R-:W-:Y:S05]  /*96c0*/  BRA `(.L_x_178) ;  /* 0xffffffa800c87947 */ /* 0x000fea000383ffff */
.L_x_86:
[----:B--2---:R2:W3:Y:S02]  /*96d0*/  SYNCS.PHASECHK.TRANS64.TRYWAIT P0, [R8+URZ+0x90], R0 ;  /* 0x00009000080075a7 */ /* 0x0044e400080011ff */
[----:B---3--:R-:W-:Y:S05]  /*96e0*/  @!P0 NANOSLEEP.SYNCS 0x989680 ;  /* 0x009896800000895d */ /* 0x008fea0003900000 */
[----:B------:R-:W3:Y:S02]  /*96f0*/  @!P0 SYNCS.PHASECHK.TRANS64 P0, [R8+URZ+0x90], R0 ;  /* 0x00009000080085a7 */ /* 0x000ee400080010ff */
[----:B---3--:R-:W-:Y:S05]  /*9700*/  @!P0 BRA `(.L_x_86) ;  /* 0xfffffffc00f08947 */ /* 0x008fea000383ffff */
[----:B------:R-:W-:Y:S05]  /*9710*/  BRA `(.L_x_179) ;  /* 0xffffffb000007947 */ /* 0x000fea000383ffff */
.L_x_89:
[----:B--2---:R-:W-:Y:S07]  /*9720*/  MOV R0, UR21 ;  /* 0x0000001500007c02 */ /* 0x004fee0008000f00 */
.L_x_180:
[----:B--2---:R2:W3:Y:S02]  /*9730*/  SYNCS.PHASECHK.TRANS64.TRYWAIT P1, [R0+URZ+0x88], R2 ;  /* 0x00008802000075a7 */ /* 0x0044e400080211ff */
[----:B---3--:R-:W-:Y:S05]  /*9740*/  @!P1 NANOSLEEP.SYNCS 0x989680 ;  /* 0x009896800000995d */ /* 0x008fea0003900000 */
[----:B------:R-:W3:Y:S02]  /*9750*/  @!P1 SYNCS.PHASECHK.TRANS64 P1, [R0+URZ+0x88], R2 ;  /* 0x00008802000095a7 */ /* 0x000ee400080210ff */
[----:B---3--:R-:W-:Y:S05]  /*9760*/  @!P1 BRA `(.L_x_180) ;  /* 0xfffffffc00f09947 */ /* 0x008fea000383ffff */
[----:B------:R-:W-:Y:S05]  /*9770*/  BRA `(.L_x_88) ;  /* 0xffffffb4007c7947 */ /* 0x000fea000383ffff */
.L_x_92:
[----:B--2---:R-:W-:Y:S07]  /*9780*/  MOV R0, UR21 ;  /* 0x0000001500007c02 */ /* 0x004fee0008000f00 */
.L_x_181:
[----:B--2---:R2:W3:Y:S02]  /*9790*/  SYNCS.PHASECHK.TRANS64.TRYWAIT P0, [R0+URZ+0x60], R4 ;  /* 0x00006004000075a7 */ /* 0x0044e400080011ff */
[----:B---3--:R-:W-:Y:S05]  /*97a0*/  @!P0 NANOSLEEP.SYNCS 0x989680 ;  /* 0x009896800000895d */ /* 0x008fea0003900000 */
[----:B------:R-:W3:Y:S02]  /*97b0*/  @!P0 SYNCS.PHASECHK.TRANS64 P0, [R0+URZ+0x60], R4 ;  /* 0x00006004000085a7 */ /* 0x000ee400080010ff */
[----:B---3--:R-:W-:Y:S05]  /*97c0*/  @!P0 BRA `(.L_x_181) ;  /* 0xfffffffc00f08947 */ /* 0x008fea000383ffff */
[----:B------:R-:W-:Y:S05]  /*97d0*/  BRA `(.L_x_182) ;  /* 0xffffffb400d47947 */ /* 0x000fea000383ffff */
.L_x_93:
[----:B------:R-:W-:Y:S07]  /*97e0*/  MOV R0, UR21 ;  /* 0x0000001500007c02 */ /* 0x000fee0008000f00 */
.L_x_183:
[----:B--2---:R2:W3:Y:S02]  /*97f0*/  SYNCS.PHASECHK.TRANS64.TRYWAIT P0, [R0+URZ+0x68], R4 ;  /* 0x00006804000075a7 */ /* 0x0044e400080011ff */
[----:B---3--:R-:W-:Y:S05]  /*9800*/  @!P0 NANOSLEEP.SYNCS 0x989680 ;  /* 0x009896800000895d */ /* 0x008fea0003900000 */
[----:B------:R-:W3:Y:S02]  /*9810*/  @!P0 SYNCS.PHASECHK.TRANS64 P0, [R0+URZ+0x68], R4 ;  /* 0x00006804000085a7 */ /* 0x000ee400080010ff */
[----:B---3--:R-:W-:Y:S05]  /*9820*/  @!P0 BRA `(.L_x_183) ;  /* 0xfffffffc00f08947 */ /* 0x008fea000383ffff */
[----:B------:R-:W-:Y:S05]  /*9830*/  BRA `(.L_x_184) ;  /* 0xffffffb800307947 */ /* 0x000fea000383ffff */
.L_x_94:
[----:B------:R-:W-:Y:S07]  /*9840*/  MOV R0, UR21 ;  /* 0x0000001500007c02 */ /* 0x000fee0008000f00 */
.L_x_185:
[----:B--2---:R2:W3:Y:S02]  /*9850*/  SYNCS.PHASECHK.TRANS64.TRYWAIT P0, [R0+URZ+0x70], R4 ;  /* 0x00007004000075a7 */ /* 0x0044e400080011ff */
[----:B---3--:R-:W-:Y:S05]  /*9860*/  @!P0 NANOSLEEP.SYNCS 0x989680 ;  /* 0x009896800000895d */ /* 0x008fea0003900000 */
[----:B------:R-:W3:Y:S02]  /*9870*/  @!P0 SYNCS.PHASECHK.TRANS64 P0, [R0+URZ+0x70], R4 ;  /* 0x00007004000085a7 */ /* 0x000ee400080010ff */
[----:B---3--:R-:W-:Y:S05]  /*9880*/  @!P0 BRA `(.L_x_185) ;  /* 0xfffffffc00f08947 */ /* 0x008fea000383ffff */
[----:B------:R-:W-:Y:S05]  /*9890*/  BRA `(.L_x_186) ;  /* 0xffffffb800907947 */ /* 0x000fea000383ffff */
.L_x_95:
[----:B------:R-:W-:Y:S07]  /*98a0*/  MOV R0, UR21 ;  /* 0x0000001500007c02 */ /* 0x000fee0008000f00 */
.L_x_187:
[----:B--2---:R2:W3:Y:S02]  /*98b0*/  SYNCS.PHASECHK.TRANS64.TRYWAIT P0, [R0+URZ+0x78], R4 ;  /* 0x00007804000075a7 */ /* 0x0044e400080011ff */
[----:B---3--:R-:W-:Y:S05]  /*98c0*/  @!P0 NANOSLEEP.SYNCS 0x989680 ;  /* 0x009896800000895d */ /* 0x008fea0003900000 */
[----:B------:R-:W3:Y:S02]  /*98d0*/  @!P0 SYNCS.PHASECHK.TRANS64 P0, [R0+URZ+0x78], R4 ;  /* 0x00007804000085a7 */ /* 0x000ee400080010ff */
[----:B---3--:R-:W-:Y:S05]  /*98e0*/  @!P0 BRA `(.L_x_187) ;  /* 0xfffffffc00f08947 */ /* 0x008fea000383ffff */
[----:B------:R-:W-:Y:S05]  /*98f0*/  BRA `(.L_x_188) ;  /* 0xffffffb800f87947 */ /* 0x000fea000383ffff */
.L_x_97:
[----:B------:R-:W-:-:S07]  /*9900*/  MOV R0, UR21 ;  /* 0x0000001500007c02 */ /* 0x000fce0008000f00 */
.L_x_189:
[----:B---3--:R3:W4:Y:S02]  /*9910*/  SYNCS.PHASECHK.TRANS64.TRYWAIT P0, [R0+URZ+0x60], R2 ;  /* 0x00006002000075a7 */ /* 0x00872400080011ff */
[----:B----4-:R-:W-:Y:S05]  /*9920*/  @!P0 NANOSLEEP.SYNCS 0x989680 ;  /* 0x009896800000895d */ /* 0x010fea0003900000 */
[----:B------:R-:W4:Y:S02]  /*9930*/  @!P0 SYNCS.PHASECHK.TRANS64 P0, [R0+URZ+0x60], R2 ;  /* 0x00006002000085a7 */ /* 0x000f2400080010ff */
[----:B----4-:R-:W-:Y:S05]  /*9940*/  @!P0 BRA `(.L_x_189) ;  /* 0xfffffffc00f08947 */ /* 0x010fea000383ffff */
[----:B------:R-:W-:Y:S05]  /*9950*/  BRA `(.L_x_190) ;  /* 0xffffffbc00847947 */ /* 0x000fea000383ffff */
.L_x_98:
[----:B---3--:R-:W-:-:S07]  /*9960*/  MOV R0, UR21 ;  /* 0x0000001500007c02 */ /* 0x008fce0008000f00 */
.L_x_191:
[----:B---3--:R3:W4:Y:S02]  /*9970*/  SYNCS.PHASECHK.TRANS64.TRYWAIT P0, [R0+URZ+0x68], R2 ;  /* 0x00006802000075a7 */ /* 0x00872400080011ff */
[----:B----4-:R-:W-:Y:S05]  /*9980*/  @!P0 NANOSLEEP.SYNCS 0x989680 ;  /* 0x009896800000895d */ /* 0x010fea0003900000 */
[----:B------:R-:W4:Y:S02]  /*9990*/  @!P0 SYNCS.PHASECHK.TRANS64 P0, [R0+URZ+0x68], R2 ;  /* 0x00006802000085a7 */ /* 0x000f2400080010ff */
[----:B----4-:R-:W-:Y:S05]  /*99a0*/  @!P0 BRA `(.L_x_191) ;  /* 0xfffffffc00f08947 */ /* 0x010fea000383ffff */
[----:B------:R-:W-:Y:S05]  /*99b0*/  BRA `(.L_x_192) ;  /* 0xffffffbc00747947 */ /* 0x000fea000383ffff */
.L_x_99:
[----:B---3--:R-:W-:-:S07]  /*99c0*/  MOV R0, UR21 ;  /* 0x0000001500007c02 */ /* 0x008fce0008000f00 */
.L_x_193:
[----:B---3--:R3:W4:Y:S02]  /*99d0*/  SYNCS.PHASECHK.TRANS64.TRYWAIT P0, [R0+URZ+0x70], R2 ;  /* 0x00007002000075a7 */ /* 0x00872400080011ff */
[----:B----4-:R-:W-:Y:S05]  /*99e0*/  @!P0 NANOSLEEP.SYNCS 0x989680 ;  /* 0x009896800000895d */ /* 0x010fea0003900000 */
[----:B------:R-:W4:Y:S02]  /*99f0*/  @!P0 SYNCS.PHASECHK.TRANS64 P0, [R0+URZ+0x70], R2 ;  /* 0x00007002000085a7 */ /* 0x000f2400080010ff */
[----:B----4-:R-:W-:Y:S05]  /*9a00*/  @!P0 BRA `(.L_x_193) ;  /* 0xfffffffc00f08947 */ /* 0x010fea000383ffff */
[----:B------:R-:W-:Y:S05]  /*9a10*/  BRA `(.L_x_194) ;  /* 0xffffffbc00647947 */ /* 0x000fea000383ffff */
.L_x_101:
[----:B-1----:R1:W2:Y:S02]  /*9a20*/  SYNCS.PHASECHK.TRANS64.TRYWAIT P0, [R3+URZ+0x90], R0 ;  /* 0x00009000030075a7 */ /* 0x0022a400080011ff */
[----:B--2---:R-:W-:Y:S05]  /*9a30*/  @!P0 NANOSLEEP.SYNCS 0x989680 ;  /* 0x009896800000895d */ /* 0x004fea0003900000 */
[----:B------:R-:W2:Y:S02]  /*9a40*/  @!P0 SYNCS.PHASECHK.TRANS64 P0, [R3+URZ+0x90], R0 ;  /* 0x00009000030085a7 */ /* 0x000ea400080010ff */
[----:B--2---:R-:W-:Y:S05]  /*9a50*/  @!P0 BRA `(.L_x_101) ;  /* 0xfffffffc00f08947 */ /* 0x004fea000383ffff */
[----:B------:R-:W-:Y:S05]  /*9a60*/  BRA `(.L_x_195) ;  /* 0xffffffc000307947 */ /* 0x000fea000383ffff */
.L_x_112:
[----:B-1----:R-:W-:Y:S04]  /*9a70*/  MOV R2, UR43 ;  /* 0x0000002b00027c02 */ /* 0x002fe80008000f00 */
[----:B------:R1:W2:Y:S03]  /*9a80*/  SYNCS.PHASECHK.TRANS64.TRYWAIT P1, [R2+URZ+0x40], R3 ;  /* 0x00004003020075a7 */ /* 0x0002a600080211ff */
[----:B--2---:R-:W-:Y:S05]  /*9a90*/  @!P1 NANOSLEEP.SYNCS 0x989680 ;  /* 0x009896800000995d */ /* 0x004fea0003900000 */
[----:B------:R-:W2:Y:S02]  /*9aa0*/  @!P1 SYNCS.PHASECHK.TRANS64 P1, [R2+URZ+0x40], R3 ;  /* 0x00004003020095a7 */ /* 0x000ea400080210ff */
[----:B--2---:R-:W-:Y:S05]  /*9ab0*/  @!P1 BRA `(.L_x_112) ;  /* 0xfffffffc00ec9947 */ /* 0x004fea000383ffff */
[----:B------:R-:W-:Y:S05]  /*9ac0*/  BRA `(.L_x_111) ;  /* 0xffffffcc009c7947 */ /* 0x000fea000383ffff */
.L_x_114:
[----:B-1----:R1:W4:Y:S02]  /*9ad0*/  SYNCS.PHASECHK.TRANS64.TRYWAIT P0, [R53+URZ+0xb0], R0 ;  /* 0x0000b000350075a7 */ /* 0x00232400080011ff */
[----:B----4-:R-:W-:Y:S05]  /*9ae0*/  @!P0 NANOSLEEP.SYNCS 0x989680 ;  /* 0x009896800000895d */ /* 0x010fea0003900000 */
[----:B------:R-:W4:Y:S02]  /*9af0*/  @!P0 SYNCS.PHASECHK.TRANS64 P0, [R53+URZ+0xb0], R0 ;  /* 0x0000b000350085a7 */ /* 0x000f2400080010ff */
[----:B----4-:R-:W-:Y:S05]  /*9b00*/  @!P0 BRA `(.L_x_114) ;  /* 0xfffffffc00f08947 */ /* 0x010fea000383ffff */
[----:B------:R-:W-:Y:S05]  /*9b10*/  BRA `(.L_x_113) ;  /* 0xffffffcc00bc7947 */ /* 0x000fea000383ffff */
.L_x_123:
[----:B--2---:R2:W3:Y:S02]  /*9b20*/  SYNCS.PHASECHK.TRANS64.TRYWAIT P0, [R2+URZ+0x40], R0 ;  /* 0x00004000020075a7 */ /* 0x0044e400080011ff */
[----:B---3--:R-:W-:Y:S05]  /*9b30*/  @!P0 NANOSLEEP.SYNCS 0x989680 ;  /* 0x009896800000895d */ /* 0x008fea0003900000 */
[----:B------:R-:W3:Y:S02]  /*9b40*/  @!P0 SYNCS.PHASECHK.TRANS64 P0, [R2+URZ+0x40], R0 ;  /* 0x00004000020085a7 */ /* 0x000ee400080010ff */
[----:B---3--:R-:W-:Y:S05]  /*9b50*/  @!P0 BRA `(.L_x_123) ;  /* 0xfffffffc00f08947 */ /* 0x008fea000383ffff */
[----:B------:R-:W-:Y:S05]  /*9b60*/  BRA `(.L_x_122) ;  /* 0xffffffd400cc7947 */ /* 0x000fea000383ffff */
.L_x_131:
[----:B--2---:R2:W3:Y:S02]  /*9b70*/  SYNCS.PHASECHK.TRANS64.TRYWAIT P0, [R2+URZ+0x40], R4 ;  /* 0x00004004020075a7 */ /* 0x0044e400080011ff */
[----:B---3--:R-:W-:Y:S05]  /*9b80*/  @!P0 NANOSLEEP.SYNCS 0x989680 ;  /* 0x009896800000895d */ /* 0x008fea0003900000 */
[----:B------:R-:W3:Y:S02]  /*9b90*/  @!P0 SYNCS.PHASECHK.TRANS64 P0, [R2+URZ+0x40], R4 ;  /* 0x00004004020085a7 */ /* 0x000ee400080010ff */
[----:B---3--:R-:W-:Y:S05]  /*9ba0*/  @!P0 BRA `(.L_x_131) ;  /* 0xfffffffc00f08947 */ /* 0x008fea000383ffff */
[----:B------:R-:W-:Y:S05]  /*9bb0*/  BRA `(.L_x_130) ;  /* 0xffffffdc00ec7947 */ /* 0x000fea000383ffff */
.L_x_139:
[----:B--2---:R2:W3:Y:S02]  /*9bc0*/  SYNCS.PHASECHK.TRANS64.TRYWAIT P0, [R3+URZ+0x40], R0 ;  /* 0x00004000030075a7 */ /* 0x0044e400080011ff */
[----:B---3--:R-:W-:Y:S05]  /*9bd0*/  @!P0 NANOSLEEP.SYNCS 0x989680 ;  /* 0x009896800000895d */ /* 0x008fea0003900000 */
[----:B------:R-:W3:Y:S02]  /*9be0*/  @!P0 SYNCS.PHASECHK.TRANS64 P0, [R3+URZ+0x40], R0 ;  /* 0x00004000030085a7 */ /* 0x000ee400080010ff */
[----:B---3--:R-:W-:Y:S05]  /*9bf0*/  @!P0 BRA `(.L_x_139) ;  /* 0xfffffffc00f08947 */ /* 0x008fea000383ffff */
[----:B------:R-:W-:Y:S05]  /*9c00*/  BRA `(.L_x_138) ;  /* 0xffffffe8000c7947 */ /* 0x000fea000383ffff */
        .weak           $__internal_0_$__cuda_sm10x_tcgen05_guardrail_trap_col_being_dealloced_not_returned_by_alloc
        .type           $__internal_0_$__cuda_sm10x_tcgen05_guardrail_trap_col_being_dealloced_not_returned_by_alloc,@function
        .size           $__internal_0_$__cuda_sm10x_tcgen05_guardrail_trap_col_being_dealloced_not_returned_by_alloc,($__internal_1_$__cuda_sm10x_tcgen05_guardrail_trap_phase_invalid_during_alloc - $__internal_0_$__cuda_sm10x_tcgen05_guardrail_trap_col_being_dealloced_not_returned_by_alloc)
$__internal_0_$__cuda_sm10x_tcgen05_guardrail_trap_col_being_dealloced_not_returned_by_alloc:
[----:B------:R-:W-:Y:S05]  /*9c10*/  BPT.TRAP 0x1 ;  /* 0x000000040000795c */ /* 0x000fea0000300000 */
[----:B------:R-:W-:-:S04]  /*9c20*/  HFMA2 R3, -RZ, RZ, 0, 0 ;  /* 0x00000000ff037431 */ /* 0x000fc800000001ff */
[----:B------:R-:W-:Y:S05]  /*9c30*/  RET.REL.NODEC R2 `(_ZN7cutlass13device_kernelINS_4gemm6kernel13GemmUniversalIN4cute5tupleIJiiiiEEENS1_10collective13CollectiveMmaINS1_35MainloopSm100TmaUmmaWarpSpecializedILi4ELi2ELi4ENS5_IJNS4_1CILi8EEENSA_ILi1EEESC_EEEEENS5_IJNSA_ILi128EEESF_NSA_ILi64EEEEEENS_6half_tENS5_IJlSC_lEEESI_SJ_NS4_8TiledMMAINS4_8MMA_AtomIJNS4_26SM100_MMA_F16BF16_2x1SM_SSISI_SI_fLi128ELi128ELNS4_4UMMA5MajorE0ELSO_0ELNSN_7ScaleInE0ELSP_0EEEEEENS4_6LayoutINS5_IJSC_SC_SC_EEENS5_IJNSA_ILi0EEESU_SU_EEEEENS5_IJNS4_10UnderscoreESX_SX_EEEEENS4_18SM100_TMA_2SM_LOADENS4_14ComposedLayoutINS4_7SwizzleILi3ELi4ELi3EEENS4_18smem_ptr_flag_bitsILi16EEENSS_INS5_IJSB_SG_EEENS5_IJSG_SC_EEEEEEEvNS4_8identityENS4_28SM100_TMA_2SM_LOAD_MULTICASTES19_vS1A_EENS_8epilogue10collective18CollectiveEpilogueINS1D_23Sm100TmaWarpSpecializedILi4ELi2ELi16ELb1ELb0EEEJNS5_IJSG_SF_SG_EEENS5_IJNSS_ISG_SC_EENSS_INS5_IJNSA_ILi16EEENSA_ILi2EEEEEENS5_IJSC_SG_EEEEEEEESI_SJ_SI_SJ_NS1D_6fusion15FusionCallbacksIS1H_NS1Q_17LinearCombinationISI_fSI_fLNS_15FloatRoundStyleE2EEES1I_S1P_JEEENS4_5SM1004TMEM4LOAD26SM100_TMEM_LOAD_32dp32b16xENS4_13SM90_TMA_LOADENS11_INS12_ILi1ELi4ELi3EEES15_NSS_INS5_IJSB_S1K_EEENS5_IJS1K_SC_EEEEEEENS4_39AutoVectorizingCopyWithAssumedAlignmentILi128EEENS4_14SM90_TMA_STOREES25_S27_S27_EEEvvEEEEvNT_6ParamsE) ;  /* 0xffffff6002f07950 */ /* 0x000fea0003c3ffff */
        .weak           $__internal_1_$__cuda_sm10x_tcgen05_guardrail_trap_phase_invalid_during_alloc
        .type           $__internal_1_$__cuda_sm10x_tcgen05_guardrail_trap_phase_invalid_during_alloc,@function
        .size           $__internal_1_$__cuda_sm10x_tcgen05_guardrail_trap_phase_invalid_during_alloc,($__internal_2_$__cuda_sm10x_tcgen05_guardrail_trap_unallocated_columns_being_dealloced - $__internal_1_$__cuda_sm10x_tcgen05_guardrail_trap_phase_invalid_during_alloc)
$__internal_1_$__cuda_sm10x_tcgen05_guardrail_trap_phase_invalid_during_alloc:
[----:B------:R-:W-:Y:S05]  /*9c40*/  BPT.TRAP 0x1 ;  /* 0x000000040000795c */ /* 0x000fea0000300000 */
[----:B------:R-:W-:-:S04]  /*9c50*/  MOV R5, 0x0 ;  /* 0x0000000000057802 */ /* 0x000fc80000000f00 */
[----:B------:R-:W-:Y:S05]  /*9c60*/  RET.REL.NODEC R4 `(_ZN7cutlass13device_kernelINS_4gemm6kernel13GemmUniversalIN4cute5tupleIJiiiiEEENS1_10collective13CollectiveMmaINS1_35MainloopSm100TmaUmmaWarpSpecializedILi4ELi2ELi4ENS5_IJNS4_1CILi8EEENSA_ILi1EEESC_EEEEENS5_IJNSA_ILi128EEESF_NSA_ILi64EEEEEENS_6half_tENS5_IJlSC_lEEESI_SJ_NS4_8TiledMMAINS4_8MMA_AtomIJNS4_26SM100_MMA_F16BF16_2x1SM_SSISI_SI_fLi128ELi128ELNS4_4UMMA5MajorE0ELSO_0ELNSN_7ScaleInE0ELSP_0EEEEEENS4_6LayoutINS5_IJSC_SC_SC_EEENS5_IJNSA_ILi0EEESU_SU_EEEEENS5_IJNS4_10UnderscoreESX_SX_EEEEENS4_18SM100_TMA_2SM_LOADENS4_14ComposedLayoutINS4_7SwizzleILi3ELi4ELi3EEENS4_18smem_ptr_flag_bitsILi16EEENSS_INS5_IJSB_SG_EEENS5_IJSG_SC_EEEEEEEvNS4_8identityENS4_28SM100_TMA_2SM_LOAD_MULTICASTES19_vS1A_EENS_8epilogue10collective18CollectiveEpilogueINS1D_23Sm100TmaWarpSpecializedILi4ELi2ELi16ELb1ELb0EEEJNS5_IJSG_SF_SG_EEENS5_IJNSS_ISG_SC_EENSS_INS5_IJNSA_ILi16EEENSA_ILi2EEEEEENS5_IJSC_SG_EEEEEEEESI_SJ_SI_SJ_NS1D_6fusion15FusionCallbacksIS1H_NS1Q_17LinearCombinationISI_fSI_fLNS_15FloatRoundStyleE2EEES1I_S1P_JEEENS4_5SM1004TMEM4LOAD26SM100_TMEM_LOAD_32dp32b16xENS4_13SM90_TMA_LOADENS11_INS12_ILi1ELi4ELi3EEES15_NSS_INS5_IJSB_S1K_EEENS5_IJS1K_SC_EEEEEEENS4_39AutoVectorizingCopyWithAssumedAlignmentILi128EEENS4_14SM90_TMA_STOREES25_S27_S27_EEEvvEEEEvNT_6ParamsE) ;  /* 0xffffff6004e47950 */ /* 0x000fea0003c3ffff */
        .weak           $__internal_2_$__cuda_sm10x_tcgen05_guardrail_trap_unallocated_columns_being_dealloced
        .type           $__internal_2_$__cuda_sm10x_tcgen05_guardrail_trap_unallocated_columns_being_dealloced,@function
        .size           $__internal_2_$__cuda_sm10x_tcgen05_guardrail_trap_unallocated_columns_being_dealloced,(.L_x_197 - $__internal_2_$__cuda_sm10x_tcgen05_guardrail_trap_unallocated_columns_being_dealloced)
$__internal_2_$__cuda_sm10x_tcgen05_guardrail_trap_unallocated_columns_being_dealloced:
[----:B------:R-:W-:Y:S05]  /*9c70*/  BPT.TRAP 0x1 ;  /* 0x000000040000795c */ /* 0x000fea0000300000 */
[----:B------:R-:W-:-:S04]  /*9c80*/  HFMA2 R3, -RZ, RZ, 0, 0 ;  /* 0x00000000ff037431 */ /* 0x000fc800000001ff */
[----:B------:R-:W-:Y:S05]  /*9c90*/  RET.REL.NODEC R2 `(_ZN7cutlass13device_kernelINS_4gemm6kernel13GemmUniversalIN4cute5tupleIJiiiiEEENS1_10collective13CollectiveMmaINS1_35MainloopSm100TmaUmmaWarpSpecializedILi4ELi2ELi4ENS5_IJNS4_1CILi8EEENSA_ILi1EEESC_EEEEENS5_IJNSA_ILi128EEESF_NSA_ILi64EEEEEENS_6half_tENS5_IJlSC_lEEESI_SJ_NS4_8TiledMMAINS4_8MMA_AtomIJNS4_26SM100_MMA_F16BF16_2x1SM_SSISI_SI_fLi128ELi128ELNS4_4UMMA5MajorE0ELSO_0ELNSN_7ScaleInE0ELSP_0EEEEEENS4_6LayoutINS5_IJSC_SC_SC_EEENS5_IJNSA_ILi0EEESU_SU_EEEEENS5_IJNS4_10UnderscoreESX_SX_EEEEENS4_18SM100_TMA_2SM_LOADENS4_14ComposedLayoutINS4_7SwizzleILi3ELi4ELi3EEENS4_18smem_ptr_flag_bitsILi16EEENSS_INS5_IJSB_SG_EEENS5_IJSG_SC_EEEEEEEvNS4_8identityENS4_28SM100_TMA_2SM_LOAD_MULTICASTES19_vS1A_EENS_8epilogue10collective18CollectiveEpilogueINS1D_23Sm100TmaWarpSpecializedILi4ELi2ELi16ELb1ELb0EEEJNS5_IJSG_SF_SG_EEENS5_IJNSS_ISG_SC_EENSS_INS5_IJNSA_ILi16EEENSA_ILi2EEEEEENS5_IJSC_SG_EEEEEEEESI_SJ_SI_SJ_NS1D_6fusion15FusionCallbacksIS1H_NS1Q_17LinearCombinationISI_fSI_fLNS_15FloatRoundStyleE2EEES1I_S1P_JEEENS4_5SM1004TMEM4LOAD26SM100_TMEM_LOAD_32dp32b16xENS4_13SM90_TMA_LOADENS11_INS12_ILi1ELi4ELi3EEES15_NSS_INS5_IJSB_S1K_EEENS5_IJS1K_SC_EEEEEEENS4_39AutoVectorizingCopyWithAssumedAlignmentILi128EEENS4_14SM90_TMA_STOREES25_S27_S27_EEEvvEEEEvNT_6ParamsE) ;  /* 0xffffff6002d87950 */ /* 0x000fea0003c3ffff */
.L_x_196:
[----:B------:R-:W-:-:S00]  /*9ca0*/  BRA `(.L_x_196) ;  /* 0xfffffffc00fc7947 */ /* 0x000fc0000383ffff */
[----:B------:R-:W-:-:S00]  /*9cb0*/  NOP ;  /* 0x0000000000007918 */ /* 0x000fc00000000000 */
        /* <DEDUP_REMOVED lines=12> */
.L_x_197:


//--------------------- .nv.global.init           --------------------------
	.section	.nv.global.init,"aw",@progbits
.nv.global.init:
	.type		$str$27,@object
	.size		$str$27,($str$28 - $str$27)
$str$27:
        /*0000*/ 	.byte	0x28, 0x61, 0x64, 0x64, 0x72, 0x65, 0x73, 0x73, 0x20, 0x26, 0x20, 0x6d, 0x61, 0x73, 0x6b, 0x29
        /*0010*/ 	.byte	0x20, 0x3d, 0x3d, 0x20, 0x30, 0x00
	.type		$str$28,@object
	.size		$str$28,($str$26 - $str$28)
$str$28:
        /*0016*/ 	.byte	0x2f, 0x74, 0x6d, 0x70, 0x2f, 0x63, 0x75, 0x74, 0x6c, 0x61, 0x73, 0x73, 0x5f, 0x73, 0x77, 0x65
        /*0026*/ 	.byte	0x65, 0x70, 0x5f, 0x73, 0x72, 0x63, 0x2f, 0x69, 0x6e, 0x63, 0x6c, 0x75, 0x64, 0x65, 0x2f, 0x63
        /*0036*/ 	.byte	0x75, 0x74, 0x65, 0x2f, 0x70, 0x6f, 0x69, 0x6e, 0x74, 0x65, 0x72, 0x5f, 0x66, 0x6c, 0x61, 0x67
        /*0046*/ 	.byte	0x67, 0x65, 0x64, 0x2e, 0x68, 0x70, 0x70, 0x00
	.type		$str$26,@object
	.size		$str$26,($str$25 - $str$26)
$str$26:
        /*004e*/ 	.byte	0x2f, 0x74, 0x6d, 0x70, 0x2f, 0x63, 0x75, 0x74, 0x6c, 0x61, 0x73, 0x73, 0x5f, 0x73, 0x77, 0x65
        /*005e*/ 	.byte	0x65, 0x70, 0x5f, 0x73, 0x72, 0x63, 0x2f, 0x69, 0x6e, 0x63, 0x6c, 0x75, 0x64, 0x65, 0x2f, 0x63
        /*006e*/ 	.byte	0x75, 0x74, 0x65, 0x2f, 0x61, 0x74, 0x6f, 0x6d, 0x2f, 0x63, 0x6f, 0x70, 0x79, 0x5f, 0x74, 0x72
        /*007e*/ 	.byte	0x61, 0x69, 0x74, 0x73, 0x5f, 0x73, 0x6d, 0x31, 0x30, 0x30, 0x2e, 0x68, 0x70, 0x70, 0x00
	.type		$str$25,@object
	.size		$str$25,(__unnamed_1 - $str$25)
$str$25:
        /*008d*/ 	.byte	0x28, 0x28, 0x75, 0x69, 0x6e, 0x74, 0x33, 0x32, 0x5f, 0x74, 0x28, 0x74, 0x68, 0x72, 0x65, 0x61
        /*009d*/ 	.byte	0x64, 0x49, 0x64, 0x78, 0x2e, 0x78, 0x29, 0x20, 0x2f, 0x20, 0x33, 0x32, 0x29, 0x20, 0x25, 0x20
        /*00ad*/ 	.byte	0x34, 0x29, 0x20, 0x3d, 0x3d, 0x20, 0x28, 0x28, 0x28, 0x74, 0x6d, 0x65, 0x6d, 0x5f, 0x61, 0x64
        /*00bd*/ 	.byte	0x64, 0x72, 0x20, 0x3e, 0x3e, 0x20, 0x31, 0x36, 0x29, 0x20, 0x2f, 0x20, 0x33, 0x32, 0x29, 0x20
        /*00cd*/ 	.byte	0x25, 0x20, 0x34, 0x29, 0x00
	.type		__unnamed_1,@object
	.size		__unnamed_1,(__unnamed_2 - __unnamed_1)
__unnamed_1:
        /*00d2*/ 	.byte	0x61, 0x75, 0x74, 0x6f, 0x20, 0x63, 0x75, 0x74, 0x65, 0x3a, 0x3a, 0x61, 0x73, 0x5f, 0x70, 0x6f
        /* <DEDUP_REMOVED lines=24> */
        /*0262*/ 	.byte	0x34, 0x38, 0x3e, 0x3e, 0x3e, 0x3e, 0x5d, 0x00
	.type		__unnamed_2,@object
	.size		__unnamed_2,(.L_2 - __unnamed_2)
__unnamed_2:
        /* <DEDUP_REMOVED lines=40> */
        /*04ea*/ 	.byte	0x3a, 0x3a, 0x43, 0x3c, 0x30, 0x3e, 0x3e, 0x3e, 0x3e, 0x5d, 0x00
.L_2:


//--------------------- .nv.shared._ZN7cutlass13device_kernelINS_4gemm6kernel13GemmUniversalIN4cute5tupleIJiiiiEEENS1_10collective13CollectiveMmaINS1_35MainloopSm100TmaUmmaWarpSpecializedILi4ELi2ELi4ENS5_IJNS4_1CILi8EEENSA_ILi1EEESC_EEEEENS5_IJNSA_ILi128EEESF_NSA_ILi64EEEEEENS_6half_tENS5_IJlSC_lEEESI_SJ_NS4_8TiledMMAINS4_8MMA_AtomIJNS4_26SM100_MMA_F16BF16_2x1SM_SSISI_SI_fLi128ELi128ELNS4_4UMMA5MajorE0ELSO_0ELNSN_7ScaleInE0ELSP_0EEEEEENS4_6LayoutINS5_IJSC_SC_SC_EEENS5_IJNSA_ILi0EEESU_SU_EEEEENS5_IJNS4_10UnderscoreESX_SX_EEEEENS4_18SM100_TMA_2SM_LOADENS4_14ComposedLayoutINS4_7SwizzleILi3ELi4ELi3EEENS4_18smem_ptr_flag_bitsILi16EEENSS_INS5_IJSB_SG_EEENS5_IJSG_SC_EEEEEEEvNS4_8identityENS4_28SM100_TMA_2SM_LOAD_MULTICASTES19_vS1A_EENS_8epilogue10collective18CollectiveEpilogueINS1D_23Sm100TmaWarpSpecializedILi4ELi2ELi16ELb1ELb0EEEJNS5_IJSG_SF_SG_EEENS5_IJNSS_ISG_SC_EENSS_INS5_IJNSA_ILi16EEENSA_ILi2EEEEEENS5_IJSC_SG_EEEEEEEESI_SJ_SI_SJ_NS1D_6fusion15FusionCallbacksIS1H_NS1Q_17LinearCombinationISI_fSI_fLNS_15FloatRoundStyleE2EEES1I_S1P_JEEENS4_5SM1004TMEM4LOAD26SM100_TMEM_LOAD_32dp32b16xENS4_13SM90_TMA_LOADENS11_INS12_ILi1ELi4ELi3EEES15_NSS_INS5_IJSB_S1K_EEENS5_IJS1K_SC_EEEEEEENS4_39AutoVectorizingCopyWithAssumedAlignmentILi128EEENS4_14SM90_TMA_STOREES25_S27_S27_EEEvvEEEEvNT_6ParamsE --------------------------
	.section	.nv.shared._ZN7cutlass13device_kernelINS_4gemm6kernel13GemmUniversalIN4cute5tupleIJiiiiEEENS1_10collective13CollectiveMmaINS1_35MainloopSm100TmaUmmaWarpSpecializedILi4ELi2ELi4ENS5_IJNS4_1CILi8EEENSA_ILi1EEESC_EEEEENS5_IJNSA_ILi128EEESF_NSA_ILi64EEEEEENS_6half_tENS5_IJlSC_lEEESI_SJ_NS4_8TiledMMAINS4_8MMA_AtomIJNS4_26SM100_MMA_F16BF16_2x1SM_SSISI_SI_fLi128ELi128ELNS4_4UMMA5MajorE0ELSO_0ELNSN_7ScaleInE0ELSP_0EEEEEENS4_6LayoutINS5_IJSC_SC_SC_EEENS5_IJNSA_ILi0EEESU_SU_EEEEENS5_IJNS4_10UnderscoreESX_SX_EEEEENS4_18SM100_TMA_2SM_LOADENS4_14ComposedLayoutINS4_7SwizzleILi3ELi4ELi3EEENS4_18smem_ptr_flag_bitsILi16EEENSS_INS5_IJSB_SG_EEENS5_IJSG_SC_EEEEEEEvNS4_8identityENS4_28SM100_TMA_2SM_LOAD_MULTICASTES19_vS1A_EENS_8epilogue10collective18CollectiveEpilogueINS1D_23Sm100TmaWarpSpecializedILi4ELi2ELi16ELb1ELb0EEEJNS5_IJSG_SF_SG_EEENS5_IJNSS_ISG_SC_EENSS_INS5_IJNSA_ILi16EEENSA_ILi2EEEEEENS5_IJSC_SG_EEEEEEEESI_SJ_SI_SJ_NS1D_6fusion15FusionCallbacksIS1H_NS1Q_17LinearCombinationISI_fSI_fLNS_15FloatRoundStyleE2EEES1I_S1P_JEEENS4_5SM1004TMEM4LOAD26SM100_TMEM_LOAD_32dp32b16xENS4_13SM90_TMA_LOADENS11_INS12_ILi1ELi4ELi3EEES15_NSS_INS5_IJSB_S1K_EEENS5_IJS1K_SC_EEEEEEENS4_39AutoVectorizingCopyWithAssumedAlignmentILi128EEENS4_14SM90_TMA_STOREES25_S27_S27_EEEvvEEEEvNT_6ParamsE,"aw",@nobits
	.sectionflags	@""
	.align	16
	.zero		1024


//--------------------- .nv.shared.reserved.0     --------------------------
	.section	.nv.shared.reserved.0,"aw",@nobits
	.weak		__nv_reservedSMEM_offset_0_alias
	.size		__nv_reservedSMEM_offset_0_alias, 0, 64
	.other		__nv_reservedSMEM_offset_0_alias,@"STO_CUDA_RESERVED_SHARED STV_DEFAULT"
__nv_reservedSMEM_offset_0_alias:
	.zero		0
.nv.shared.reserved.0:
	.zero		64
	.weak		__nv_reservedSMEM_tcgen05_partition
	.type		__nv_reservedSMEM_tcgen05_partition,@object
	.size		__nv_reservedSMEM_tcgen05_partition,(.L_0 - __nv_reservedSMEM_tcgen05_partition)
__nv_reservedSMEM_tcgen05_partition:
	.zero		32
.L_0:


//--------------------- .nv.global                --------------------------
	.section	.nv.global,"aw",@nobits
.nv.global:
	.type		_ZN40_INTERNAL_eacf58c8_4_k_cu_b960c83a_419464cute1_E,@object
	.size		_ZN40_INTERNAL_eacf58c8_4_k_cu_b960c83a_419464cute1_E,(_ZN40_INTERNAL_eacf58c8_4_k_cu_b960c83a_419464cuda3std3__45__cpo6cbeginE - _ZN40_INTERNAL_eacf58c8_4_k_cu_b960c83a_419464cute1_E)
_ZN40_INTERNAL_eacf58c8_4_k_cu_b960c83a_419464cute1_E:
	.zero		1
	.type		_ZN40_INTERNAL_eacf58c8_4_k_cu_b960c83a_419464cuda3std3__45__cpo6cbeginE,@object
	.size		_ZN40_INTERNAL_eacf58c8_4_k_cu_b960c83a_419464cuda3std3__45__cpo6cbeginE,(_ZN40_INTERNAL_eacf58c8_4_k_cu_b960c83a_419464cuda3std3__48in_placeE - _ZN40_INTERNAL_eacf58c8_4_k_cu_b960c83a_419464cuda3std3__45__cpo6cbeginE)
_ZN40_INTERNAL_eacf58c8_4_k_cu_b960c83a_419464cuda3std3__45__cpo6cbeginE:
	.zero		1
	.type		_ZN40_INTERNAL_eacf58c8_4_k_cu_b960c83a_419464cuda3std3__48in_placeE,@object
	.size		_ZN40_INTERNAL_eacf58c8_4_k_cu_b960c83a_419464cuda3std3__48in_placeE,(_ZN40_INTERNAL_eacf58c8_4_k_cu_b960c83a_419464cuda3std6ranges3__45__cpo9iter_moveE - _ZN40_INTERNAL_eacf58c8_4_k_cu_b960c83a_419464cuda3std3__48in_placeE)
_ZN40_INTERNAL_eacf58c8_4_k_cu_b960c83a_419464cuda3std3__48in_placeE:
	.zero		1
	.type		_ZN40_INTERNAL_eacf58c8_4_k_cu_b960c83a_419464cuda3std6ranges3__45__cpo9iter_moveE,@object
	.size		_ZN40_INTERNAL_eacf58c8_4_k_cu_b960c83a_419464cuda3std6ranges3__45__cpo9iter_moveE,(_ZN40_INTERNAL_eacf58c8_4_k_cu_b960c83a_419464cuda3std3__45__cpo5beginE - _ZN40_INTERNAL_eacf58c8_4_k_cu_b960c83a_419464cuda3std6ranges3__45__cpo9iter_moveE)
_ZN40_INTERNAL_eacf58c8_4_k_cu_b960c83a_419464cuda3std6ranges3__45__cpo9iter_moveE:
	.zero		1
	.type		_ZN40_INTERNAL_eacf58c8_4_k_cu_b960c83a_419464cuda3std3__45__cpo5beginE,@object
	.size		_ZN40_INTERNAL_eacf58c8_4_k_cu_b960c83a_419464cuda3std3__45__cpo5beginE,(_ZN40_INTERNAL_eacf58c8_4_k_cu_b960c83a_419464cuda3std3__442_GLOBAL__N__eacf58c8_4_k_cu_b960c83a_419466ignoreE - _ZN40_INTERNAL_eacf58c8_4_k_cu_b960c83a_419464cuda3std3__45__cpo5beginE)
_ZN40_INTERNAL_eacf58c8_4_k_cu_b960c83a_419464cuda3std3__45__cpo5beginE:
	.zero		1
	.type		_ZN40_INTERNAL_eacf58c8_4_k_cu_b960c83a_419464cuda3std3__442_GLOBAL__N__eacf58c8_4_k_cu_b960c83a_419466ignoreE,@object
	.size		_ZN40_INTERNAL_eacf58c8_4_k_cu_b960c83a_419464cuda3std3__442_GLOBAL__N__eacf58c8_4_k_cu_b960c83a_419466ignoreE,(_ZN40_INTERNAL_eacf58c8_4_k_cu_b960c83a_419464cute7productE - _ZN40_INTERNAL_eacf58c8_4_k_cu_b960c83a_419464cuda3std3__442_GLOBAL__N__eacf58c8_4_k_cu_b960c83a_419466ignoreE)
_ZN40_INTERNAL_eacf58c8_4_k_cu_b960c83a_419464cuda3std3__442_GLOBAL__N__eacf58c8_4_k_cu_b960c83a_419466ignoreE:
	.zero		1
	.type		_ZN40_INTERNAL_eacf58c8_4_k_cu_b960c83a_419464cute7productE,@object
	.size		_ZN40_INTERNAL_eacf58c8_4_k_cu_b960c83a_419464cute7productE,(_ZN40_INTERNAL_eacf58c8_4_k_cu_b960c83a_419464cuda3std3__45__cpo3endE - _ZN40_INTERNAL_eacf58c8_4_k_cu_b960c83a_419464cute7productE)
_ZN40_INTERNAL_eacf58c8_4_k_cu_b960c83a_419464cute7productE:
	.zero		1
	.type		_ZN40_INTERNAL_eacf58c8_4_k_cu_b960c83a_419464cuda3std3__45__cpo3endE,@object
	.size		_ZN40_INTERNAL_eacf58c8_4_k_cu_b960c83a_419464cuda3std3__45__cpo3endE,(_ZN40_INTERNAL_eacf58c8_4_k_cu_b960c83a_419464cuda3std3__419piecewise_constructE - _ZN40_INTERNAL_eacf58c8_4_k_cu_b960c83a_419464cuda3std3__45__cpo3endE)
_ZN40_INTERNAL_eacf58c8_4_k_cu_b960c83a_419464cuda3std3__45__cpo3endE:
	.zero		1
	.type		_ZN40_INTERNAL_eacf58c8_4_k_cu_b960c83a_419464cuda3std3__419piecewise_constructE,@object
	.size		_ZN40_INTERNAL_eacf58c8_4_k_cu_b960c83a_419464cuda3std3__419piecewise_constructE,(_ZN40_INTERNAL_eacf58c8_4_k_cu_b960c83a_419464cuda3std3__45__cpo4cendE - _ZN40_INTERNAL_eacf58c8_4_k_cu_b960c83a_419464cuda3std3__419piecewise_constructE)
_ZN40_INTERNAL_eacf58c8_4_k_cu_b960c83a_419464cuda3std3__419piecewise_constructE:
	.zero		1
	.type		_ZN40_INTERNAL_eacf58c8_4_k_cu_b960c83a_419464cuda3std3__45__cpo4cendE,@object
	.size		_ZN40_INTERNAL_eacf58c8_4_k_cu_b960c83a_419464cuda3std3__45__cpo4cendE,(_ZN40_INTERNAL_eacf58c8_4_k_cu_b960c83a_419464cuda3std6ranges3__45__cpo4swapE - _ZN40_INTERNAL_eacf58c8_4_k_cu_b960c83a_419464cuda3std3__45__cpo4cendE)
_ZN40_INTERNAL_eacf58c8_4_k_cu_b960c83a_419464cuda3std3__45__cpo4cendE:
	.zero		1
	.type		_ZN40_INTERNAL_eacf58c8_4_k_cu_b960c83a_419464cuda3std6ranges3__45__cpo4swapE,@object
	.size		_ZN40_INTERNAL_eacf58c8_4_k_cu_b960c83a_419464cuda3std6ranges3__45__cpo4swapE,(.L_10 - _ZN40_INTERNAL_eacf58c8_4_k_cu_b960c83a_419464cuda3std6ranges3__45__cpo4swapE)
_ZN40_INTERNAL_eacf58c8_4_k_cu_b960c83a_419464cuda3std6ranges3__45__cpo4swapE:
	.zero		1
.L_10:


//--------------------- .nv.constant0._ZN7cutlass13device_kernelINS_4gemm6kernel13GemmUniversalIN4cute5tupleIJiiiiEEENS1_10collective13CollectiveMmaINS1_35MainloopSm100TmaUmmaWarpSpecializedILi4ELi2ELi4ENS5_IJNS4_1CILi8EEENSA_ILi1EEESC_EEEEENS5_IJNSA_ILi128EEESF_NSA_ILi64EEEEEENS_6half_tENS5_IJlSC_lEEESI_SJ_NS4_8TiledMMAINS4_8MMA_AtomIJNS4_26SM100_MMA_F16BF16_2x1SM_SSISI_SI_fLi128ELi128ELNS4_4UMMA5MajorE0ELSO_0ELNSN_7ScaleInE0ELSP_0EEEEEENS4_6LayoutINS5_IJSC_SC_SC_EEENS5_IJNSA_ILi0EEESU_SU_EEEEENS5_IJNS4_10UnderscoreESX_SX_EEEEENS4_18SM100_TMA_2SM_LOADENS4_14ComposedLayoutINS4_7SwizzleILi3ELi4ELi3EEENS4_18smem_ptr_flag_bitsILi16EEENSS_INS5_IJSB_SG_EEENS5_IJSG_SC_EEEEEEEvNS4_8identityENS4_28SM100_TMA_2SM_LOAD_MULTICASTES19_vS1A_EENS_8epilogue10collective18CollectiveEpilogueINS1D_23Sm100TmaWarpSpecializedILi4ELi2ELi16ELb1ELb0EEEJNS5_IJSG_SF_SG_EEENS5_IJNSS_ISG_SC_EENSS_INS5_IJNSA_ILi16EEENSA_ILi2EEEEEENS5_IJSC_SG_EEEEEEEESI_SJ_SI_SJ_NS1D_6fusion15FusionCallbacksIS1H_NS1Q_17LinearCombinationISI_fSI_fLNS_15FloatRoundStyleE2EEES1I_S1P_JEEENS4_5SM1004TMEM4LOAD26SM100_TMEM_LOAD_32dp32b16xENS4_13SM90_TMA_LOADENS11_INS12_ILi1ELi4ELi3EEES15_NSS_INS5_IJSB_S1K_EEENS5_IJS1K_SC_EEEEEEENS4_39AutoVectorizingCopyWithAssumedAlignmentILi128EEENS4_14SM90_TMA_STOREES25_S27_S27_EEEvvEEEEvNT_6ParamsE --------------------------
	.section	.nv.constant0._ZN7cutlass13device_kernelINS_4gemm6kernel13GemmUniversalIN4cute5tupleIJiiiiEEENS1_10collective13CollectiveMmaINS1_35MainloopSm100TmaUmmaWarpSpecializedILi4ELi2ELi4ENS5_IJNS4_1CILi8EEENSA_ILi1EEESC_EEEEENS5_IJNSA_ILi128EEESF_NSA_ILi64EEEEEENS_6half_tENS5_IJlSC_lEEESI_SJ_NS4_8TiledMMAINS4_8MMA_AtomIJNS4_26SM100_MMA_F16BF16_2x1SM_SSISI_SI_fLi128ELi128ELNS4_4UMMA5MajorE0ELSO_0ELNSN_7ScaleInE0ELSP_0EEEEEENS4_6LayoutINS5_IJSC_SC_SC_EEENS5_IJNSA_ILi0EEESU_SU_EEEEENS5_IJNS4_10UnderscoreESX_SX_EEEEENS4_18SM100_TMA_2SM_LOADENS4_14ComposedLayoutINS4_7SwizzleILi3ELi4ELi3EEENS4_18smem_ptr_flag_bitsILi16EEENSS_INS5_IJSB_SG_EEENS5_IJSG_SC_EEEEEEEvNS4_8identityENS4_28SM100_TMA_2SM_LOAD_MULTICASTES19_vS1A_EENS_8epilogue10collective18CollectiveEpilogueINS1D_23Sm100TmaWarpSpecializedILi4ELi2ELi16ELb1ELb0EEEJNS5_IJSG_SF_SG_EEENS5_IJNSS_ISG_SC_EENSS_INS5_IJNSA_ILi16EEENSA_ILi2EEEEEENS5_IJSC_SG_EEEEEEEESI_SJ_SI_SJ_NS1D_6fusion15FusionCallbacksIS1H_NS1Q_17LinearCombinationISI_fSI_fLNS_15FloatRoundStyleE2EEES1I_S1P_JEEENS4_5SM1004TMEM4LOAD26SM100_TMEM_LOAD_32dp32b16xENS4_13SM90_TMA_LOADENS11_INS12_ILi1ELi4ELi3EEES15_NSS_INS5_IJSB_S1K_EEENS5_IJS1K_SC_EEEEEEENS4_39AutoVectorizingCopyWithAssumedAlignmentILi128EEENS4_14SM90_TMA_STOREES25_S27_S27_EEEvvEEEEvNT_6ParamsE,"a",@progbits
	.sectionflags	@""
	.align	4
.nv.constant0._ZN7cutlass13device_kernelINS_4gemm6kernel13GemmUniversalIN4cute5tupleIJiiiiEEENS1_10collective13CollectiveMmaINS1_35MainloopSm100TmaUmmaWarpSpecializedILi4ELi2ELi4ENS5_IJNS4_1CILi8EEENSA_ILi1EEESC_EEEEENS5_IJNSA_ILi128EEESF_NSA_ILi64EEEEEENS_6half_tENS5_IJlSC_lEEESI_SJ_NS4_8TiledMMAINS4_8MMA_AtomIJNS4_26SM100_MMA_F16BF16_2x1SM_SSISI_SI_fLi128ELi128ELNS4_4UMMA5MajorE0ELSO_0ELNSN_7ScaleInE0ELSP_0EEEEEENS4_6LayoutINS5_IJSC_SC_SC_EEENS5_IJNSA_ILi0EEESU_SU_EEEEENS5_IJNS4_10UnderscoreESX_SX_EEEEENS4_18SM100_TMA_2SM_LOADENS4_14ComposedLayoutINS4_7SwizzleILi3ELi4ELi3EEENS4_18smem_ptr_flag_bitsILi16EEENSS_INS5_IJSB_SG_EEENS5_IJSG_SC_EEEEEEEvNS4_8identityENS4_28SM100_TMA_2SM_LOAD_MULTICASTES19_vS1A_EENS_8epilogue10collective18CollectiveEpilogueINS1D_23Sm100TmaWarpSpecializedILi4ELi2ELi16ELb1ELb0EEEJNS5_IJSG_SF_SG_EEENS5_IJNSS_ISG_SC_EENSS_INS5_IJNSA_ILi16EEENSA_ILi2EEEEEENS5_IJSC_SG_EEEEEEEESI_SJ_SI_SJ_NS1D_6fusion15FusionCallbacksIS1H_NS1Q_17LinearCombinationISI_fSI_fLNS_15FloatRoundStyleE2EEES1I_S1P_JEEENS4_5SM1004TMEM4LOAD26SM100_TMEM_LOAD_32dp32b16xENS4_13SM90_TMA_LOADENS11_INS12_ILi1ELi4ELi3EEES15_NSS_INS5_IJSB_S1K_EEENS5_IJS1K_SC_EEEEEEENS4_39AutoVectorizingCopyWithAssumedAlignmentILi128EEENS4_14SM90_TMA_STOREES25_S27_S27_EEEvvEEEEvNT_6ParamsE:
	.zero		2944


//--------------------- SYMBOLS --------------------------

	.type		.nv.reservedSmem.offset0,@object
	.size		.nv.reservedSmem.offset0,0x4
	.type		.nv.reservedSmem.cap,@object
	.size		.nv.reservedSmem.cap,0x4
	.type		__assertfail,@function
